	.headerflags	@"EF_CUDA_TEXMODE_UNIFIED EF_CUDA_64BIT_ADDRESS EF_CUDA_ACCELERATORS EF_CUDA_SM90 EF_CUDA_VIRTUAL_SM(EF_CUDA_SM90)"
	.elftype	@"ET_EXEC"


//--------------------- .nv.info                  --------------------------
	.section	.nv.info,"",@"SHT_CUDA_INFO"
	.align	4


	//----- nvinfo : EIATTR_REGCOUNT
	.align		4
        /*0000*/ 	.byte	0x04, 0x2f
        /*0002*/ 	.short	(.L_3 - .L_2)
	.align		4
.L_2:
        /*0004*/ 	.word	index@(triton_poi_fused_cat_59)
        /*0008*/ 	.word	0x00000050


	//----- nvinfo : EIATTR_MIN_STACK_SIZE
	.align		4
.L_3:
        /*000c*/ 	.byte	0x04, 0x12
        /*000e*/ 	.short	(.L_5 - .L_4)
	.align		4
.L_4:
        /*0010*/ 	.word	index@(triton_poi_fused_cat_59)
        /*0014*/ 	.word	0x00000000


	//----- nvinfo : EIATTR_FRAME_SIZE
	.align		4
.L_5:
        /*0018*/ 	.byte	0x04, 0x11
        /*001a*/ 	.short	(.L_7 - .L_6)
	.align		4
.L_6:
        /*001c*/ 	.word	index@(triton_poi_fused_cat_59)
        /*0020*/ 	.word	0x00000000


	//----- nvinfo : EIATTR_MIN_STACK_SIZE
	.align		4
.L_7:
        /*0024*/ 	.byte	0x04, 0x12
        /*0026*/ 	.short	(.L_9 - .L_8)
	.align		4
.L_8:
        /*0028*/ 	.word	index@(triton_poi_fused_cat_59)
        /*002c*/ 	.word	0x00000000
.L_9:


//--------------------- .nv.info.triton_poi_fused_cat_59 --------------------------
	.section	.nv.info.triton_poi_fused_cat_59,"",@"SHT_CUDA_INFO"
	.sectionflags	@""
	.align	4


	//----- nvinfo : EIATTR_CUDA_API_VERSION
	.align		4
        /*0000*/ 	.byte	0x04, 0x37
        /*0002*/ 	.short	(.L_11 - .L_10)
.L_10:
        /*0004*/ 	.word	0x0000007c


	//----- nvinfo : EIATTR_KPARAM_INFO
	.align		4
.L_11:
        /*0008*/ 	.byte	0x04, 0x17
        /*000a*/ 	.short	(.L_13 - .L_12)
.L_12:
        /*000c*/ 	.word	0x00000000
        /*0010*/ 	.short	0x0015
        /*0012*/ 	.short	0x00a8
        /*0014*/ 	.byte	0x00, 0xf0, 0x11, 0x00


	//----- nvinfo : EIATTR_KPARAM_INFO
	.align		4
.L_13:
        /*0018*/ 	.byte	0x04, 0x17
        /*001a*/ 	.short	(.L_15 - .L_14)
.L_14:
        /*001c*/ 	.word	0x00000000
        /*0020*/ 	.short	0x0014
        /*0022*/ 	.short	0x00a0
        /*0024*/ 	.byte	0x00, 0xf4, 0x21, 0x00


	//----- nvinfo : EIATTR_KPARAM_INFO
	.align		4
.L_15:
        /*0028*/ 	.byte	0x04, 0x17
        /*002a*/ 	.short	(.L_17 - .L_16)
.L_16:
        /*002c*/ 	.word	0x00000000
        /*0030*/ 	.short	0x0013
        /*0032*/ 	.short	0x0098
        /*0034*/ 	.byte	0x00, 0xf4, 0x21, 0x00


	//----- nvinfo : EIATTR_KPARAM_INFO
	.align		4
.L_17:
        /*0038*/ 	.byte	0x04, 0x17
        /*003a*/ 	.short	(.L_19 - .L_18)
.L_18:
        /*003c*/ 	.word	0x00000000
        /*0040*/ 	.short	0x0012
        /*0042*/ 	.short	0x0090
        /*0044*/ 	.byte	0x00, 0xf4, 0x21, 0x00


	//----- nvinfo : EIATTR_KPARAM_INFO
	.align		4
.L_19:
        /*0048*/ 	.byte	0x04, 0x17
        /*004a*/ 	.short	(.L_21 - .L_20)
.L_20:
        /*004c*/ 	.word	0x00000000
        /*0050*/ 	.short	0x0011
        /*0052*/ 	.short	0x0088
        /*0054*/ 	.byte	0x00, 0xf4, 0x21, 0x00


	//----- nvinfo : EIATTR_KPARAM_INFO
	.align		4
.L_21:
        /*0058*/ 	.byte	0x04, 0x17
        /*005a*/ 	.short	(.L_23 - .L_22)
.L_22:
        /*005c*/ 	.word	0x00000000
        /*0060*/ 	.short	0x0010
        /*0062*/ 	.short	0x0080
        /*0064*/ 	.byte	0x00, 0xf4, 0x21, 0x00


	//----- nvinfo : EIATTR_KPARAM_INFO
	.align		4
.L_23:
        /*0068*/ 	.byte	0x04, 0x17
        /*006a*/ 	.short	(.L_25 - .L_24)
.L_24:
        /*006c*/ 	.word	0x00000000
        /*0070*/ 	.short	0x000f
        /*0072*/ 	.short	0x0078
        /*0074*/ 	.byte	0x00, 0xf4, 0x21, 0x00


	//----- nvinfo : EIATTR_KPARAM_INFO
	.align		4
.L_25:
        /*0078*/ 	.byte	0x04, 0x17
        /*007a*/ 	.short	(.L_27 - .L_26)
.L_26:
        /*007c*/ 	.word	0x00000000
        /*0080*/ 	.short	0x000e
        /*0082*/ 	.short	0x0070
        /*0084*/ 	.byte	0x00, 0xf4, 0x21, 0x00


	//----- nvinfo : EIATTR_KPARAM_INFO
	.align		4
.L_27:
        /*0088*/ 	.byte	0x04, 0x17
        /*008a*/ 	.short	(.L_29 - .L_28)
.L_28:
        /*008c*/ 	.word	0x00000000
        /*0090*/ 	.short	0x000d
        /*0092*/ 	.short	0x0068
        /*0094*/ 	.byte	0x00, 0xf4, 0x21, 0x00


	//----- nvinfo : EIATTR_KPARAM_INFO
	.align		4
.L_29:
        /*0098*/ 	.byte	0x04, 0x17
        /*009a*/ 	.short	(.L_31 - .L_30)
.L_30:
        /*009c*/ 	.word	0x00000000
        /*00a0*/ 	.short	0x000c
        /*00a2*/ 	.short	0x0060
        /*00a4*/ 	.byte	0x00, 0xf4, 0x21, 0x00


	//----- nvinfo : EIATTR_KPARAM_INFO
	.align		4
.L_31:
        /*00a8*/ 	.byte	0x04, 0x17
        /*00aa*/ 	.short	(.L_33 - .L_32)
.L_32:
        /*00ac*/ 	.word	0x00000000
        /*00b0*/ 	.short	0x000b
        /*00b2*/ 	.short	0x0058
        /*00b4*/ 	.byte	0x00, 0xf4, 0x21, 0x00


	//----- nvinfo : EIATTR_KPARAM_INFO
	.align		4
.L_33:
        /*00b8*/ 	.byte	0x04, 0x17
        /*00ba*/ 	.short	(.L_35 - .L_34)
.L_34:
        /*00bc*/ 	.word	0x00000000
        /*00c0*/ 	.short	0x000a
        /*00c2*/ 	.short	0x0050
        /*00c4*/ 	.byte	0x00, 0xf4, 0x21, 0x00


	//----- nvinfo : EIATTR_KPARAM_INFO
	.align		4
.L_35:
        /*00c8*/ 	.byte	0x04, 0x17
        /*00ca*/ 	.short	(.L_37 - .L_36)
.L_36:
        /*00cc*/ 	.word	0x00000000
        /*00d0*/ 	.short	0x0009
        /*00d2*/ 	.short	0x0048
        /*00d4*/ 	.byte	0x00, 0xf4, 0x21, 0x00


	//----- nvinfo : EIATTR_KPARAM_INFO
	.align		4
.L_37:
        /*00d8*/ 	.byte	0x04, 0x17
        /*00da*/ 	.short	(.L_39 - .L_38)
.L_38:
        /*00dc*/ 	.word	0x00000000
        /*00e0*/ 	.short	0x0008
        /*00e2*/ 	.short	0x0040
        /*00e4*/ 	.byte	0x00, 0xf4, 0x21, 0x00


	//----- nvinfo : EIATTR_KPARAM_INFO
	.align		4
.L_39:
        /*00e8*/ 	.byte	0x04, 0x17
        /*00ea*/ 	.short	(.L_41 - .L_40)
.L_40:
        /*00ec*/ 	.word	0x00000000
        /*00f0*/ 	.short	0x0007
        /*00f2*/ 	.short	0x0038
        /*00f4*/ 	.byte	0x00, 0xf4, 0x21, 0x00


	//----- nvinfo : EIATTR_KPARAM_INFO
	.align		4
.L_41:
        /*00f8*/ 	.byte	0x04, 0x17
        /*00fa*/ 	.short	(.L_43 - .L_42)
.L_42:
        /*00fc*/ 	.word	0x00000000
        /*0100*/ 	.short	0x0006
        /*0102*/ 	.short	0x0030
        /*0104*/ 	.byte	0x00, 0xf4, 0x21, 0x00


	//----- nvinfo : EIATTR_KPARAM_INFO
	.align		4
.L_43:
        /*0108*/ 	.byte	0x04, 0x17
        /*010a*/ 	.short	(.L_45 - .L_44)
.L_44:
        /*010c*/ 	.word	0x00000000
        /*0110*/ 	.short	0x0005
        /*0112*/ 	.short	0x0028
        /*0114*/ 	.byte	0x00, 0xf4, 0x21, 0x00


	//----- nvinfo : EIATTR_KPARAM_INFO
	.align		4
.L_45:
        /*0118*/ 	.byte	0x04, 0x17
        /*011a*/ 	.short	(.L_47 - .L_46)
.L_46:
        /*011c*/ 	.word	0x00000000
        /*0120*/ 	.short	0x0004
        /*0122*/ 	.short	0x0020
        /*0124*/ 	.byte	0x00, 0xf4, 0x21, 0x00


	//----- nvinfo : EIATTR_KPARAM_INFO
	.align		4
.L_47:
        /*0128*/ 	.byte	0x04, 0x17
        /*012a*/ 	.short	(.L_49 - .L_48)
.L_48:
        /*012c*/ 	.word	0x00000000
        /*0130*/ 	.short	0x0003
        /*0132*/ 	.short	0x0018
        /*0134*/ 	.byte	0x00, 0xf4, 0x21, 0x00


	//----- nvinfo : EIATTR_KPARAM_INFO
	.align		4
.L_49:
        /*0138*/ 	.byte	0x04, 0x17
        /*013a*/ 	.short	(.L_51 - .L_50)
.L_50:
        /*013c*/ 	.word	0x00000000
        /*0140*/ 	.short	0x0002
        /*0142*/ 	.short	0x0010
        /*0144*/ 	.byte	0x00, 0xf4, 0x21, 0x00


	//----- nvinfo : EIATTR_KPARAM_INFO
	.align		4
.L_51:
        /*0148*/ 	.byte	0x04, 0x17
        /*014a*/ 	.short	(.L_53 - .L_52)
.L_52:
        /*014c*/ 	.word	0x00000000
        /*0150*/ 	.short	0x0001
        /*0152*/ 	.short	0x0008
        /*0154*/ 	.byte	0x00, 0xf4, 0x21, 0x00


	//----- nvinfo : EIATTR_KPARAM_INFO
	.align		4
.L_53:
        /*0158*/ 	.byte	0x04, 0x17
        /*015a*/ 	.short	(.L_55 - .L_54)
.L_54:
        /*015c*/ 	.word	0x00000000
        /*0160*/ 	.short	0x0000
        /*0162*/ 	.short	0x0000
        /*0164*/ 	.byte	0x00, 0xf4, 0x21, 0x00


	//----- nvinfo : EIATTR_SPARSE_MMA_MASK
	.align		4
.L_55:
        /*0168*/ 	.byte	0x03, 0x50
        /*016a*/ 	.short	0x0000


	//----- nvinfo : EIATTR_MAXREG_COUNT
	.align		4
        /*016c*/ 	.byte	0x03, 0x1b
        /*016e*/ 	.short	0x00ff


	//----- nvinfo : EIATTR_EXIT_INSTR_OFFSETS
	.align		4
        /*0170*/ 	.byte	0x04, 0x1c
        /*0172*/ 	.short	(.L_57 - .L_56)


	//   ....[0]....
.L_56:
        /*0174*/ 	.word	0x00003e90


	//----- nvinfo : EIATTR_REQNTID
	.align		4
.L_57:
        /*0178*/ 	.byte	0x04, 0x10
        /*017a*/ 	.short	(.L_59 - .L_58)
.L_58:
        /*017c*/ 	.word	0x00000080
        /*0180*/ 	.word	0x00000001
        /*0184*/ 	.word	0x00000001


	//----- nvinfo : EIATTR_CBANK_PARAM_SIZE
	.align		4
.L_59:
        /*0188*/ 	.byte	0x03, 0x19
        /*018a*/ 	.short	0x00ac


	//----- nvinfo : EIATTR_PARAM_CBANK
	.align		4
        /*018c*/ 	.byte	0x04, 0x0a
        /*018e*/ 	.short	(.L_61 - .L_60)
	.align		4
.L_60:
        /*0190*/ 	.word	index@(.nv.constant0.triton_poi_fused_cat_59)
        /*0194*/ 	.short	0x0210
        /*0196*/ 	.short	0x00ac


	//----- nvinfo : EIATTR_SW_WAR
	.align		4
.L_61:
        /*0198*/ 	.byte	0x04, 0x36
        /*019a*/ 	.short	(.L_63 - .L_62)
.L_62:
        /*019c*/ 	.word	0x00000008
.L_63:


//--------------------- .nv.callgraph             --------------------------
	.section	.nv.callgraph,"",@"SHT_CUDA_CALLGRAPH"
	.align	4
	.sectionentsize	8
	.align		4
        /*0000*/ 	.word	0x00000000
	.align		4
        /*0004*/ 	.word	0xffffffff
	.align		4
        /*0008*/ 	.word	0x00000000
	.align		4
        /*000c*/ 	.word	0xfffffffe
	.align		4
        /*0010*/ 	.word	0x00000000
	.align		4
        /*0014*/ 	.word	0xfffffffd
	.align		4
        /*0018*/ 	.word	0x00000000
	.align		4
        /*001c*/ 	.word	0xfffffffc


//--------------------- .nv.constant4             --------------------------
	.section	.nv.constant4,"a",@progbits
	.align	8
	.align		8
.nv.constant4:
        /*0000*/ 	.dword	_$_str
	.align		8
        /*0008*/ 	.dword	_$_str_$_2


//--------------------- .text.triton_poi_fused_cat_59 --------------------------
	.section	.text.triton_poi_fused_cat_59,"ax",@progbits
	.align	128
        .global         triton_poi_fused_cat_59
        .type           triton_poi_fused_cat_59,@function
        .size           triton_poi_fused_cat_59,(.L_x_1 - triton_poi_fused_cat_59)
        .other          triton_poi_fused_cat_59,@"STO_CUDA_ENTRY STV_DEFAULT"
triton_poi_fused_cat_59:
.text.triton_poi_fused_cat_59:
[----:B------:R-:W-:Y:S01]  /*0000*/  LDC R1, c[0x0][0x28] ;  /* 0x00000a00ff017b82 */ /* 0x000fe20000000800 */
[----:B------:R-:W1:Y:S01]  /*0010*/  S2R R0, SR_TID.X ;  /* 0x0000000000007919 */ /* 0x000e620000002100 */
[----:B------:R-:W-:-:S06]  /*0020*/  ULDC.64 UR6, c[0x0][0x238] ;  /* 0x00008e0000067ab9 */ /* 0x000fcc0000000a00 */
[----:B------:R-:W2:Y:S01]  /*0030*/  LDC.64 R64, c[0x0][0x240] ;  /* 0x00009000ff407b82 */ /* 0x000ea20000000a00 */
[----:B------:R-:W-:Y:S01]  /*0040*/  ULDC.64 UR8, c[0x0][0x260] ;  /* 0x0000980000087ab9 */ /* 0x000fe20000000a00 */
[----:B------:R-:W3:Y:S01]  /*0050*/  S2R R3, SR_CTAID.X ;  /* 0x0000000000037919 */ /* 0x000ee20000002500 */
[----:B------:R-:W-:Y:S01]  /*0060*/  ULDC.64 UR10, c[0x0][0x288] ;  /* 0x0000a200000a7ab9 */ /* 0x000fe20000000a00 */
[----:B------:R-:W-:Y:S02]  /*0070*/  CS2R R36, SRZ ;  /* 0x0000000000247805 */ /* 0x000fe4000001ff00 */
[----:B------:R-:W-:Y:S02]  /*0080*/  CS2R R38, SRZ ;  /* 0x0000000000267805 */ /* 0x000fe4000001ff00 */
[----:B------:R-:W-:Y:S02]  /*0090*/  CS2R R40, SRZ ;  /* 0x0000000000287805 */ /* 0x000fe4000001ff00 */
[----:B------:R-:W-:Y:S01]  /*00a0*/  CS2R R42, SRZ ;  /* 0x00000000002a7805 */ /* 0x000fe2000001ff00 */
[----:B------:R-:W4:Y:S01]  /*00b0*/  LDC.64 R60, c[0x0][0x268] ;  /* 0x00009a00ff3c7b82 */ /* 0x000f220000000a00 */
[----:B------:R-:W-:Y:S01]  /*00c0*/  ULDC.64 UR4, c[0x0][0x208] ;  /* 0x0000820000047ab9 */ /* 0x000fe20000000a00 */
[----:B------:R-:W-:-:S02]  /*00d0*/  CS2R R16, SRZ ;  /* 0x0000000000107805 */ /* 0x000fc4000001ff00 */
[----:B------:R-:W-:Y:S02]  /*00e0*/  CS2R R18, SRZ ;  /* 0x0000000000127805 */ /* 0x000fe4000001ff00 */
[----:B------:R-:W-:Y:S02]  /*00f0*/  CS2R R20, SRZ ;  /* 0x0000000000147805 */ /* 0x000fe4000001ff00 */
[----:B------:R-:W-:Y:S02]  /*0100*/  CS2R R22, SRZ ;  /* 0x0000000000167805 */ /* 0x000fe4000001ff00 */
[----:B------:R-:W-:Y:S02]  /*0110*/  CS2R R12, SRZ ;  /* 0x00000000000c7805 */ /* 0x000fe4000001ff00 */
[----:B------:R-:W-:Y:S01]  /*0120*/  CS2R R14, SRZ ;  /* 0x00000000000e7805 */ /* 0x000fe2000001ff00 */
[----:B------:R-:W5:Y:S01]  /*0130*/  LDC.64 R52, c[0x0][0x218] ;  /* 0x00008600ff347b82 */ /* 0x000f620000000a00 */
[----:B-1----:R-:W-:-:S05]  /*0140*/  IMAD.SHL.U32 R0, R0, 0x4, RZ ;  /* 0x0000000400007824 */ /* 0x002fca00078e00ff */
[----:B------:R-:W-:-:S05]  /*0150*/  LOP3.LUT R0, R0, 0x1fc, RZ, 0xc0, !PT ;  /* 0x000001fc00007812 */ /* 0x000fca00078ec0ff */
[----:B---3--:R-:W-:-:S04]  /*0160*/  IMAD R0, R3, 0x400, R0 ;  /* 0x0000040003007824 */ /* 0x008fc800078e0200 */
[C---:B------:R-:W-:Y:S02]  /*0170*/  VIADD R3, R0.reuse, 0x200 ;  /* 0x0000020000037836 */ /* 0x040fe40000000000 */
[----:B------:R-:W-:-:S04]  /*0180*/  IMAD.HI R2, R0, 0x4ec4ec4f, RZ ;  /* 0x4ec4ec4f00027827 */ /* 0x000fc800078e02ff */
[----:B------:R-:W-:Y:S01]  /*0190*/  IMAD.HI R26, R3, 0x4ec4ec4f, RZ ;  /* 0x4ec4ec4f031a7827 */ /* 0x000fe200078e02ff */
[----:B------:R-:W-:-:S04]  /*01a0*/  SHF.R.U32.HI R5, RZ, 0x1f, R2 ;  /* 0x0000001fff057819 */ /* 0x000fc80000011602 */
[----:B------:R-:W-:Y:S02]  /*01b0*/  SHF.R.U32.HI R7, RZ, 0x1f, R26 ;  /* 0x0000001fff077819 */ /* 0x000fe4000001161a */
[----:B------:R-:W-:Y:S02]  /*01c0*/  LEA.HI.SX32 R27, R2, R5, 0x18 ;  /* 0x00000005021b7211 */ /* 0x000fe400078fc2ff */
[----:B------:R-:W-:-:S03]  /*01d0*/  LEA.HI.SX32 R26, R26, R7, 0x18 ;  /* 0x000000071a1a7211 */ /* 0x000fc600078fc2ff */
[C---:B------:R-:W-:Y:S02]  /*01e0*/  IMAD.SHL.U32 R28, R27.reuse, 0x80, RZ ;  /* 0x000000801b1c7824 */ /* 0x040fe400078e00ff */
[C---:B------:R-:W-:Y:S02]  /*01f0*/  IMAD R2, R26.reuse, -0x340, R3 ;  /* 0xfffffcc01a027824 */ /* 0x040fe400078e0203 */
[----:B------:R-:W-:Y:S02]  /*0200*/  IMAD R5, R26, 0x140, RZ ;  /* 0x000001401a057824 */ /* 0x000fe400078e02ff */
[----:B------:R-:W-:Y:S01]  /*0210*/  IMAD R3, R27, -0x340, R0 ;  /* 0xfffffcc01b037824 */ /* 0x000fe200078e0200 */
[----:B------:R-:W-:Y:S01]  /*0220*/  SHF.R.S32.HI R44, RZ, 0x1f, R2 ;  /* 0x0000001fff2c7819 */ /* 0x000fe20000011402 */
[----:B------:R-:W-:Y:S01]  /*0230*/  VIADD R6, R2, 0xffffff80 ;  /* 0xffffff8002067836 */ /* 0x000fe20000000000 */
[----:B------:R-:W-:Y:S01]  /*0240*/  IADD3 R4, P0, R2, R5, RZ ;  /* 0x0000000502047210 */ /* 0x000fe20007f1e0ff */
[----:B------:R-:W-:Y:S01]  /*0250*/  IMAD.SHL.U32 R11, R26, 0x100, RZ ;  /* 0x000001001a0b7824 */ /* 0x000fe200078e00ff */
[----:B------:R-:W-:Y:S01]  /*0260*/  SHF.R.S32.HI R29, RZ, 0x1f, R3 ;  /* 0x0000001fff1d7819 */ /* 0x000fe20000011403 */
[----:B------:R-:W-:Y:S01]  /*0270*/  VIADD R7, R3, 0xfffffe40 ;  /* 0xfffffe4003077836 */ /* 0x000fe20000000000 */
[----:B------:R-:W-:-:S02]  /*0280*/  LEA.HI.X.SX32 R5, R5, R44, 0x1, P0 ;  /* 0x0000002c05057211 */ /* 0x000fc400000f0eff */
[----:B------:R-:W-:Y:S02]  /*0290*/  LEA R8, P1, R4, UR6, 0x2 ;  /* 0x0000000604087c11 */ /* 0x000fe4000f8210ff */
[----:B------:R-:W-:Y:S02]  /*02a0*/  ISETP.GE.U32.AND P2, PT, R6, 0x140, PT ;  /* 0x000001400600780c */ /* 0x000fe40003f46070 */
[----:B------:R-:W-:Y:S02]  /*02b0*/  LEA.HI.X R9, R4, UR7, R5, 0x2, P1 ;  /* 0x0000000704097c11 */ /* 0x000fe400088f1405 */
[----:B------:R-:W-:Y:S02]  /*02c0*/  IADD3 R4, P1, R3, R28, RZ ;  /* 0x0000001c03047210 */ /* 0x000fe40007f3e0ff */
[----:B------:R-:W-:Y:S01]  /*02d0*/  ISETP.GE.U32.AND P0, PT, R7, 0x80, PT ;  /* 0x000000800700780c */ /* 0x000fe20003f06070 */
[----:B--2---:R-:W-:Y:S01]  /*02e0*/  IMAD.WIDE R6, R2, 0x4, R64 ;  /* 0x0000000402067825 */ /* 0x004fe200078e0240 */
[----:B------:R-:W-:-:S02]  /*02f0*/  LEA.HI.X.SX32 R5, R28, R29, 0x1, P1 ;  /* 0x0000001d1c057211 */ /* 0x000fc400008f0eff */
[----:B------:R-:W-:-:S03]  /*0300*/  LEA R24, P1, R4, UR8, 0x2 ;  /* 0x0000000804187c11 */ /* 0x000fc6000f8210ff */
[----:B------:R4:W2:Y:S01]  /*0310*/  @!P2 LDG.E.EL.128 R36, desc[UR4][R6.64+-0x200] ;  /* 0xfffe00040624a981 */ /* 0x0008a2000c2e1d00 */
[----:B------:R-:W-:Y:S02]  /*0320*/  LEA.HI.X R25, R4, UR9, R5, 0x2, P1 ;  /* 0x0000000904197c11 */ /* 0x000fe400088f1405 */
[----:B------:R-:W1:Y:S01]  /*0330*/  LDC.64 R4, c[0x0][0x290] ;  /* 0x0000a400ff047b82 */ /* 0x000e620000000a00 */
[----:B------:R-:W-:Y:S01]  /*0340*/  IADD3 R10, P1, R2, R11, RZ ;  /* 0x0000000b020a7210 */ /* 0x000fe20007f3e0ff */
[----:B------:R3:W5:Y:S03]  /*0350*/  @!P2 LDG.E.EL.128 R40, desc[UR4][R8.64+-0x200] ;  /* 0xfffe00040828a981 */ /* 0x000766000c2e1d00 */
[----:B------:R-:W-:Y:S01]  /*0360*/  LEA.HI.X.SX32 R11, R11, R44, 0x1, P1 ;  /* 0x0000002c0b0b7211 */ /* 0x000fe200008f0eff */
[----:B------:R-:W5:Y:S01]  /*0370*/  @!P0 LDG.E.EL.128 R16, desc[UR4][R24.64+-0x700] ;  /* 0xfff9000418108981 */ /* 0x000f62000c2e1d00 */
[----:B------:R-:W-:Y:S01]  /*0380*/  LEA R32, P1, R10, UR10, 0x2 ;  /* 0x0000000a0a207c11 */ /* 0x000fe2000f8210ff */
[----:B----4-:R-:W-:-:S03]  /*0390*/  IMAD.WIDE R6, R3, 0x4, R60 ;  /* 0x0000000403067825 */ /* 0x010fc600078e023c */
[----:B------:R-:W-:Y:S02]  /*03a0*/  LEA.HI.X R33, R10, UR11, R11, 0x2, P1 ;  /* 0x0000000b0a217c11 */ /* 0x000fe400088f140b */
[C---:B------:R-:W-:Y:S01]  /*03b0*/  ISETP.GT.AND P1, PT, R2.reuse, 0x23f, PT ;  /* 0x0000023f0200780c */ /* 0x040fe20003f24270 */
[----:B------:R4:W5:Y:S01]  /*03c0*/  @!P0 LDG.E.EL.128 R20, desc[UR4][R6.64+-0x700] ;  /* 0xfff9000406148981 */ /* 0x000962000c2e1d00 */
[----:B---3--:R-:W-:Y:S02]  /*03d0*/  CS2R R8, SRZ ;  /* 0x0000000000087805 */ /* 0x008fe4000001ff00 */
[----:B------:R-:W-:Y:S01]  /*03e0*/  CS2R R10, SRZ ;  /* 0x00000000000a7805 */ /* 0x000fe2000001ff00 */
[----:B-1----:R-:W-:-:S08]  /*03f0*/  IMAD.WIDE R30, R2, 0x4, R4 ;  /* 0x00000004021e7825 */ /* 0x002fd000078e0204 */
[----:B------:R1:W3:Y:S04]  /*0400*/  @P1 LDG.E.EL.128 R8, desc[UR4][R32.64+-0x900] ;  /* 0xfff7000420081981 */ /* 0x0002e8000c2e1d00 */
[----:B------:R1:W3:Y:S01]  /*0410*/  @P1 LDG.E.EL.128 R12, desc[UR4][R30.64+-0x900] ;  /* 0xfff700041e0c1981 */ /* 0x0002e2000c2e1d00 */
[C---:B----4-:R-:W-:Y:S02]  /*0420*/  IMAD R6, R27.reuse, 0x140, RZ ;  /* 0x000001401b067824 */ /* 0x050fe400078e02ff */
[----:B0-----:R-:W-:-:S03]  /*0430*/  IMAD.SHL.U32 R24, R27, 0x100, RZ ;  /* 0x000001001b187824 */ /* 0x001fc600078e00ff */
[----:B------:R-:W-:Y:S02]  /*0440*/  IADD3 R27, P3, R3, R6, RZ ;  /* 0x00000006031b7210 */ /* 0x000fe40007f7e0ff */
[----:B------:R-:W-:Y:S02]  /*0450*/  IADD3 R7, P4, R3, R24, RZ ;  /* 0x0000001803077210 */ /* 0x000fe40007f9e0ff */
[-C--:B------:R-:W-:Y:S02]  /*0460*/  LEA.HI.X.SX32 R46, R6, R29.reuse, 0x1, P3 ;  /* 0x0000001d062e7211 */ /* 0x080fe400018f0eff */
[----:B------:R-:W-:Y:S02]  /*0470*/  ISETP.GT.AND P6, PT, R3, 0x23f, PT ;  /* 0x0000023f0300780c */ /* 0x000fe40003fc4270 */
[----:B------:R-:W-:Y:S02]  /*0480*/  LEA R66, P3, R27, UR6, 0x2 ;  /* 0x000000061b427c11 */ /* 0x000fe4000f8610ff */
[----:B------:R-:W-:-:S02]  /*0490*/  LEA.HI.X.SX32 R34, R24, R29, 0x1, P4 ;  /* 0x0000001d18227211 */ /* 0x000fc400020f0eff */
[----:B------:R-:W-:Y:S01]  /*04a0*/  LEA R6, P4, R7, UR10, 0x2 ;  /* 0x0000000a07067c11 */ /* 0x000fe2000f8810ff */
[----:B------:R-:W-:Y:S01]  /*04b0*/  IMAD.WIDE R56, R3, 0x4, R4 ;  /* 0x0000000403387825 */ /* 0x000fe200078e0204 */
[----:B------:R-:W-:Y:S02]  /*04c0*/  LEA.HI.X R67, R27, UR7, R46, 0x2, P3 ;  /* 0x000000071b437c11 */ /* 0x000fe400098f142e */
[----:B-1----:R-:W-:Y:S02]  /*04d0*/  CS2R R32, SRZ ;  /* 0x0000000000207805 */ /* 0x002fe4000001ff00 */
[C---:B------:R-:W-:Y:S01]  /*04e0*/  ISETP.GE.AND P3, PT, R3.reuse, 0x80, PT ;  /* 0x000000800300780c */ /* 0x040fe20003f66270 */
[----:B------:R-:W-:Y:S01]  /*04f0*/  IMAD.IADD R47, R3, 0x1, R28 ;  /* 0x00000001032f7824 */ /* 0x000fe200078e021c */
[----:B------:R-:W-:Y:S02]  /*0500*/  LEA.HI.X R7, R7, UR11, R34, 0x2, P4 ;  /* 0x0000000b07077c11 */ /* 0x000fe4000a0f1422 */
[----:B------:R-:W-:-:S02]  /*0510*/  CS2R R34, SRZ ;  /* 0x0000000000227805 */ /* 0x000fc4000001ff00 */
[----:B------:R-:W-:Y:S01]  /*0520*/  CS2R R28, SRZ ;  /* 0x00000000001c7805 */ /* 0x000fe2000001ff00 */
[----:B------:R-:W0:Y:S01]  /*0530*/  LDC.64 R24, c[0x0][0x210] ;  /* 0x00008400ff187b82 */ /* 0x000e220000000a00 */
[----:B--2---:R-:W-:Y:S02]  /*0540*/  SEL R48, R39, RZ, !P2 ;  /* 0x000000ff27307207 */ /* 0x004fe40005000000 */
[----:B------:R-:W-:Y:S02]  /*0550*/  SEL R30, R38, RZ, !P2 ;  /* 0x000000ff261e7207 */ /* 0x000fe40005000000 */
[----:B-----5:R-:W-:Y:S02]  /*0560*/  SEL R39, R42, RZ, !P2 ;  /* 0x000000ff2a277207 */ /* 0x020fe40005000000 */
[----:B------:R-:W-:Y:S02]  /*0570*/  SEL R43, R43, RZ, !P2 ;  /* 0x000000ff2b2b7207 */ /* 0x000fe40005000000 */
[----:B------:R-:W-:Y:S01]  /*0580*/  SEL R19, R19, RZ, !P0 ;  /* 0x000000ff13137207 */ /* 0x000fe20004000000 */
[----:B------:R-:W-:Y:S01]  /*0590*/  FADD R39, R39, -R30 ;  /* 0x8000001e27277221 */ /* 0x000fe20000000000 */
[----:B------:R-:W-:Y:S01]  /*05a0*/  SEL R38, R41, RZ, !P2 ;  /* 0x000000ff29267207 */ /* 0x000fe20005000000 */
[----:B------:R-:W-:Y:S01]  /*05b0*/  FADD R41, R43, -R48 ;  /* 0x800000302b297221 */ /* 0x000fe20000000000 */
[----:B------:R-:W-:-:S05]  /*05c0*/  SEL R30, R23, RZ, !P0 ;  /* 0x000000ff171e7207 */ /* 0x000fca0004000000 */
[----:B------:R-:W-:Y:S01]  /*05d0*/  FADD R43, R19, -R30 ;  /* 0x8000001e132b7221 */ /* 0x000fe20000000000 */
[----:B---3--:R-:W-:Y:S02]  /*05e0*/  SEL R10, R10, RZ, P1 ;  /* 0x000000ff0a0a7207 */ /* 0x008fe40000800000 */
[----:B------:R-:W-:Y:S02]  /*05f0*/  SEL R19, R14, RZ, P1 ;  /* 0x000000ff0e137207 */ /* 0x000fe40000800000 */
[----:B------:R-:W-:-:S03]  /*0600*/  SEL R11, R11, RZ, P1 ;  /* 0x000000ff0b0b7207 */ /* 0x000fc60000800000 */
[----:B------:R-:W-:Y:S01]  /*0610*/  FADD R48, R10, -R19 ;  /* 0x800000130a307221 */ /* 0x000fe20000000000 */
[----:B------:R-:W-:Y:S02]  /*0620*/  SEL R10, R15, RZ, P1 ;  /* 0x000000ff0f0a7207 */ /* 0x000fe40000800000 */
[----:B------:R-:W-:-:S03]  /*0630*/  SEL R37, R37, RZ, !P2 ;  /* 0x000000ff25257207 */ /* 0x000fc60005000000 */
[----:B------:R-:W-:Y:S02]  /*0640*/  FADD R51, R11, -R10 ;  /* 0x8000000a0b337221 */ /* 0x000fe40000000000 */
[----:B------:R-:W1:Y:S01]  /*0650*/  LDC.64 R10, c[0x0][0x220] ;  /* 0x00008800ff0a7b82 */ /* 0x000e620000000a00 */
[----:B------:R-:W-:Y:S02]  /*0660*/  SEL R16, R16, RZ, !P0 ;  /* 0x000000ff10107207 */ /* 0x000fe40004000000 */
[----:B------:R-:W-:Y:S02]  /*0670*/  SEL R17, R17, RZ, !P0 ;  /* 0x000000ff11117207 */ /* 0x000fe40004000000 */
[----:B------:R-:W-:Y:S02]  /*0680*/  SEL R18, R18, RZ, !P0 ;  /* 0x000000ff12127207 */ /* 0x000fe40004000000 */
[----:B------:R-:W-:Y:S02]  /*0690*/  SEL R23, R22, RZ, !P0 ;  /* 0x000000ff16177207 */ /* 0x000fe40004000000 */
[----:B------:R-:W-:-:S02]  /*06a0*/  SEL R50, R21, RZ, !P0 ;  /* 0x000000ff15327207 */ /* 0x000fc40004000000 */
[----:B------:R-:W-:Y:S01]  /*06b0*/  SEL R49, R20, RZ, !P0 ;  /* 0x000000ff14317207 */ /* 0x000fe20004000000 */
[----:B------:R-:W-:Y:S01]  /*06c0*/  FADD R38, R38, -R37 ;  /* 0x8000002526267221 */ /* 0x000fe20000000000 */
[----:B------:R-:W-:Y:S02]  /*06d0*/  IMAD.SHL.U32 R37, R26, 0x80, RZ ;  /* 0x000000801a257824 */ /* 0x000fe400078e00ff */
[----:B------:R-:W-:Y:S01]  /*06e0*/  FADD R42, R18, -R23 ;  /* 0x80000017122a7221 */ /* 0x000fe20000000000 */
[----:B------:R-:W-:Y:S01]  /*06f0*/  FADD R50, R17, -R50 ;  /* 0x8000003211327221 */ /* 0x000fe20000000000 */
[----:B------:R-:W-:Y:S01]  /*0700*/  FADD R49, R16, -R49 ;  /* 0x8000003110317221 */ /* 0x000fe20000000000 */
[----:B------:R-:W-:Y:S02]  /*0710*/  CS2R R16, SRZ ;  /* 0x0000000000107805 */ /* 0x000fe4000001ff00 */
[----:B------:R-:W-:Y:S02]  /*0720*/  CS2R R18, SRZ ;  /* 0x0000000000127805 */ /* 0x000fe4000001ff00 */
[----:B------:R-:W-:Y:S01]  /*0730*/  IADD3 R4, P5, R2, R37, RZ ;  /* 0x0000002502047210 */ /* 0x000fe20007fbe0ff */
[----:B------:R-:W-:Y:S01]  /*0740*/  IMAD.IADD R55, R2, 0x1, R37 ;  /* 0x0000000102377824 */ /* 0x000fe200078e0225 */
[----:B------:R-:W-:-:S02]  /*0750*/  CS2R R30, SRZ ;  /* 0x00000000001e7805 */ /* 0x000fc4000001ff00 */
[----:B------:R-:W-:Y:S01]  /*0760*/  LEA.HI.X.SX32 R37, R37, R44, 0x1, P5 ;  /* 0x0000002c25257211 */ /* 0x000fe200028f0eff */
[----:B------:R2:W3:Y:S01]  /*0770*/  @P6 LDG.E.EL.128 R16, desc[UR4][R6.64+-0x900] ;  /* 0xfff7000406106981 */ /* 0x0004e2000c2e1d00 */
[----:B------:R-:W-:-:S03]  /*0780*/  LEA R14, P5, R4, UR8, 0x2 ;  /* 0x00000008040e7c11 */ /* 0x000fc6000f8a10ff */
[----:B------:R1:W4:Y:S01]  /*0790*/  @P6 LDG.E.EL.128 R28, desc[UR4][R56.64+-0x900] ;  /* 0xfff70004381c6981 */ /* 0x000322000c2e1d00 */
[----:B------:R-:W-:Y:S01]  /*07a0*/  LEA.HI.X R15, R4, UR9, R37, 0x2, P5 ;  /* 0x00000009040f7c11 */ /* 0x000fe2000a8f1425 */
[----:B--2---:R-:W-:Y:S01]  /*07b0*/  IMAD.WIDE R6, R3, 0x4, R52 ;  /* 0x0000000403067825 */ /* 0x004fe200078e0234 */
[----:B------:R-:W-:-:S04]  /*07c0*/  CS2R R4, SRZ ;  /* 0x0000000000047805 */ /* 0x000fc8000001ff00 */
[----:B------:R2:W5:Y:S01]  /*07d0*/  @!P3 LDG.E.EL.128 R32, desc[UR4][R6.64] ;  /* 0x000000040620b981 */ /* 0x000562000c2e1d00 */
[----:B-1----:R-:W-:Y:S01]  /*07e0*/  IMAD.WIDE R56, R3, 0x4, R10 ;  /* 0x0000000403387825 */ /* 0x002fe200078e020a */
[----:B--2---:R-:W-:-:S06]  /*07f0*/  CS2R R6, SRZ ;  /* 0x0000000000067805 */ /* 0x004fcc000001ff00 */
[----:B------:R-:W2:Y:S01]  /*0800*/  @!P3 LDG.E.EL.128 R4, desc[UR4][R56.64] ;  /* 0x000000043804b981 */ /* 0x000ea2000c2e1d00 */
[----:B------:R-:W-:Y:S01]  /*0810*/  ISETP.GE.AND P4, PT, R2, 0x80, PT ;  /* 0x000000800200780c */ /* 0x000fe20003f86270 */
[----:B0-----:R-:W-:Y:S01]  /*0820*/  IMAD.WIDE R46, R47, 0x4, R24 ;  /* 0x000000042f2e7825 */ /* 0x001fe200078e0218 */
[----:B------:R-:W-:-:S03]  /*0830*/  CS2R R26, SRZ ;  /* 0x00000000001a7805 */ /* 0x000fc6000001ff00 */
[----:B------:R-:W-:Y:S01]  /*0840*/  IMAD.WIDE R54, R55, 0x4, R24 ;  /* 0x0000000437367825 */ /* 0x000fe200078e0218 */
[----:B------:R-:W-:Y:S02]  /*0850*/  CS2R R24, SRZ ;  /* 0x0000000000187805 */ /* 0x000fe4000001ff00 */
[----:B------:R-:W-:Y:S02]  /*0860*/  CS2R R20, SRZ ;  /* 0x0000000000147805 */ /* 0x000fe4000001ff00 */
[----:B------:R-:W-:-:S03]  /*0870*/  CS2R R22, SRZ ;  /* 0x0000000000167805 */ /* 0x000fc6000001ff00 */
[----:B------:R-:W3:Y:S01]  /*0880*/  @!P4 LDG.E.EL.128 R24, desc[UR4][R54.64] ;  /* 0x000000043618c981 */ /* 0x000ee2000c2e1d00 */
[----:B------:R-:W-:Y:S01]  /*0890*/  CS2R R44, SRZ ;  /* 0x00000000002c7805 */ /* 0x000fe2000001ff00 */
[----:B------:R-:W-:Y:S02]  /*08a0*/  IMAD.WIDE R52, R2, 0x4, R52 ;  /* 0x0000000402347825 */ /* 0x000fe400078e0234 */
[----:B------:R0:W3:Y:S02]  /*08b0*/  @!P3 LDG.E.EL.128 R20, desc[UR4][R46.64] ;  /* 0x000000042e14b981 */ /* 0x0000e4000c2e1d00 */
[----:B0-----:R-:W-:-:S06]  /*08c0*/  CS2R R46, SRZ ;  /* 0x00000000002e7805 */ /* 0x001fcc000001ff00 */
[----:B------:R0:W3:Y:S01]  /*08d0*/  @!P4 LDG.E.EL.128 R44, desc[UR4][R52.64] ;  /* 0x00000004342cc981 */ /* 0x0000e2000c2e1d00 */
[----:B------:R-:W-:Y:S02]  /*08e0*/  SEL R8, R8, RZ, P1 ;  /* 0x000000ff08087207 */ /* 0x000fe40000800000 */
[----:B0-----:R-:W-:-:S05]  /*08f0*/  SEL R53, R12, RZ, P1 ;  /* 0x000000ff0c357207 */ /* 0x001fca0000800000 */
[----:B------:R-:W-:Y:S01]  /*0900*/  FADD R56, R8, -R53 ;  /* 0x8000003508387221 */ /* 0x000fe20000000000 */
[----:B------:R-:W-:Y:S02]  /*0910*/  SEL R8, R13, RZ, P1 ;  /* 0x000000ff0d087207 */ /* 0x000fe40000800000 */
[----:B------:R-:W-:-:S05]  /*0920*/  SEL R9, R9, RZ, P1 ;  /* 0x000000ff09097207 */ /* 0x000fca0000800000 */
[----:B------:R-:W-:Y:S01]  /*0930*/  FADD R57, R9, -R8 ;  /* 0x8000000809397221 */ /* 0x000fe20000000000 */
[----:B------:R-:W-:Y:S02]  /*0940*/  CS2R R8, SRZ ;  /* 0x0000000000087805 */ /* 0x000fe4000001ff00 */
[----:B--2---:R-:W-:-:S05]  /*0950*/  SEL R4, R4, RZ, !P3 ;  /* 0x000000ff04047207 */ /* 0x004fca0005800000 */
[----:B------:R-:W-:-:S04]  /*0960*/  FADD R54, R4, 9.9999997473787516356e-06 ;  /* 0x3727c5ac04367421 */ /* 0x000fc80000000000 */
[----:B------:R-:W0:Y:S01]  /*0970*/  MUFU.SQRT R55, R54 ;  /* 0x0000003600377308 */ /* 0x000e220000002000 */
[----:B------:R-:W-:-:S05]  /*0980*/  SEL R5, R5, RZ, !P3 ;  /* 0x000000ff05057207 */ /* 0x000fca0005800000 */
[----:B------:R-:W-:-:S04]  /*0990*/  FADD R5, R5, 9.9999997473787516356e-06 ;  /* 0x3727c5ac05057421 */ /* 0x000fc80000000000 */
[----:B------:R-:W1:Y:S01]  /*09a0*/  MUFU.SQRT R52, R5 ;  /* 0x0000000500347308 */ /* 0x000e620000002000 */
[----:B------:R-:W-:Y:S02]  /*09b0*/  SEL R6, R6, RZ, !P3 ;  /* 0x000000ff06067207 */ /* 0x000fe40005800000 */
[C---:B0-----:R-:W-:Y:S02]  /*09c0*/  FSETP.GT.AND P6, PT, R55.reuse, 8.50705917302346158658e+37, PT ;  /* 0x7e8000003700780b */ /* 0x041fe40003fc4000 */
[----:B------:R-:W-:Y:S01]  /*09d0*/  FSETP.GEU.AND P5, PT, R55, 1.175494350822287508e-38, PT ;  /* 0x008000003700780b */ /* 0x000fe20003fae000 */
[----:B------:R-:W-:Y:S02]  /*09e0*/  IMAD.MOV.U32 R4, RZ, RZ, 0x3e800000 ;  /* 0x3e800000ff047424 */ /* 0x000fe400078e00ff */
[----:B------:R-:W-:-:S03]  /*09f0*/  FADD R6, R6, 9.9999997473787516356e-06 ;  /* 0x3727c5ac06067421 */ /* 0x000fc60000000000 */
[----:B------:R-:W-:Y:S01]  /*0a00*/  FSEL R37, R4, 1, P6 ;  /* 0x3f80000004257808 */ /* 0x000fe20003000000 */
[----:B------:R0:W2:Y:S04]  /*0a10*/  MUFU.SQRT R5, R6 ;  /* 0x0000000600057308 */ /* 0x0000a80000002000 */
[----:B------:R-:W-:Y:S01]  /*0a20*/  @P6 FMUL R55, R55, 0.25 ;  /* 0x3e80000037376820 */ /* 0x000fe20000400000 */
[C---:B-1----:R-:W-:Y:S01]  /*0a30*/  FSETP.GT.AND P6, PT, R52.reuse, 8.50705917302346158658e+37, PT ;  /* 0x7e8000003400780b */ /* 0x042fe20003fc4000 */
[----:B------:R-:W-:Y:S02]  /*0a40*/  @!P5 FMUL R37, R37, 16777216 ;  /* 0x4b8000002525d820 */ /* 0x000fe40000400000 */
[----:B------:R-:W-:Y:S01]  /*0a50*/  @!P5 FMUL R55, R55, 16777216 ;  /* 0x4b8000003737d820 */ /* 0x000fe20000400000 */
[----:B------:R-:W-:-:S02]  /*0a60*/  FSETP.GEU.AND P5, PT, R52, 1.175494350822287508e-38, PT ;  /* 0x008000003400780b */ /* 0x000fc40003fae000 */
[----:B------:R-:W-:Y:S02]  /*0a70*/  SEL R7, R7, RZ, !P3 ;  /* 0x000000ff07077207 */ /* 0x000fe40005800000 */
[----:B------:R-:W-:-:S03]  /*0a80*/  FSEL R54, R4, 1, P6 ;  /* 0x3f80000004367808 */ /* 0x000fc60003000000 */
[----:B0-----:R-:W-:Y:S02]  /*0a90*/  FADD R6, R7, 9.9999997473787516356e-06 ;  /* 0x3727c5ac07067421 */ /* 0x001fe40000000000 */
[----:B------:R-:W-:Y:S01]  /*0aa0*/  @P6 FMUL R52, R52, 0.25 ;  /* 0x3e80000034346820 */ /* 0x000fe20000400000 */
[C---:B--2---:R-:W-:Y:S01]  /*0ab0*/  FSETP.GT.AND P6, PT, R5.reuse, 8.50705917302346158658e+37, PT ;  /* 0x7e8000000500780b */ /* 0x044fe20003fc4000 */
[----:B------:R-:W0:Y:S02]  /*0ac0*/  MUFU.SQRT R53, R6 ;  /* 0x0000000600357308 */ /* 0x000e240000002000 */
[----:B------:R-:W-:Y:S01]  /*0ad0*/  @!P5 FMUL R52, R52, 16777216 ;  /* 0x4b8000003434d820 */ /* 0x000fe20000400000 */
[----:B------:R-:W-:Y:S01]  /*0ae0*/  @!P5 FMUL R54, R54, 16777216 ;  /* 0x4b8000003636d820 */ /* 0x000fe20000400000 */
[----:B------:R-:W-:Y:S02]  /*0af0*/  FSETP.GEU.AND P5, PT, R5, 1.175494350822287508e-38, PT ;  /* 0x008000000500780b */ /* 0x000fe40003fae000 */
[----:B------:R-:W-:-:S06]  /*0b00*/  FSEL R13, R4, 1, P6 ;  /* 0x3f800000040d7808 */ /* 0x000fcc0003000000 */
[----:B------:R-:W-:Y:S01]  /*0b10*/  @P6 FMUL R5, R5, 0.25 ;  /* 0x3e80000005056820 */ /* 0x000fe20000400000 */
[----:B0-----:R-:W-:-:S04]  /*0b20*/  FSETP.GT.AND P6, PT, R53, 8.50705917302346158658e+37, PT ;  /* 0x7e8000003500780b */ /* 0x001fc80003fc4000 */
[----:B------:R-:W-:Y:S01]  /*0b30*/  @!P5 FMUL R5, R5, 16777216 ;  /* 0x4b8000000505d820 */ /* 0x000fe20000400000 */
[----:B------:R-:W-:Y:S01]  /*0b40*/  @!P5 FMUL R13, R13, 16777216 ;  /* 0x4b8000000d0dd820 */ /* 0x000fe20000400000 */
[----:B------:R-:W-:-:S04]  /*0b50*/  ISETP.GT.AND P5, PT, R3, 0x23f, PT ;  /* 0x0000023f0300780c */ /* 0x000fc80003fa4270 */
[----:B----4-:R-:W-:Y:S02]  /*0b60*/  SEL R7, R30, RZ, P5 ;  /* 0x000000ff1e077207 */ /* 0x010fe40002800000 */
[----:B---3--:R-:W-:Y:S02]  /*0b70*/  SEL R18, R18, RZ, P5 ;  /* 0x000000ff12127207 */ /* 0x008fe40002800000 */
[C---:B------:R-:W-:Y:S01]  /*0b80*/  FSETP.GEU.AND P5, PT, R53.reuse, 1.175494350822287508e-38, PT ;  /* 0x008000003500780b */ /* 0x040fe20003fae000 */
[----:B------:R-:W-:Y:S02]  /*0b90*/  @P6 FMUL R53, R53, 0.25 ;  /* 0x3e80000035356820 */ /* 0x000fe40000400000 */
[----:B------:R-:W-:Y:S01]  /*0ba0*/  FADD R58, R18, -R7 ;  /* 0x80000007123a7221 */ /* 0x000fe20000000000 */
[----:B------:R-:W-:Y:S02]  /*0bb0*/  FSEL R18, R4, 1, P6 ;  /* 0x3f80000004127808 */ /* 0x000fe40003000000 */
[----:B------:R-:W-:-:S04]  /*0bc0*/  ISETP.GT.AND P6, PT, R3, 0x23f, PT ;  /* 0x0000023f0300780c */ /* 0x000fc80003fc4270 */
[----:B------:R-:W-:Y:S02]  /*0bd0*/  SEL R12, R16, RZ, P6 ;  /* 0x000000ff100c7207 */ /* 0x000fe40003000000 */
[----:B------:R-:W-:Y:S02]  /*0be0*/  SEL R19, R19, RZ, P6 ;  /* 0x000000ff13137207 */ /* 0x000fe40003000000 */
[----:B------:R-:W-:Y:S02]  /*0bf0*/  SEL R6, R31, RZ, P6 ;  /* 0x000000ff1f067207 */ /* 0x000fe40003000000 */
[----:B------:R-:W-:-:S03]  /*0c00*/  SEL R7, R28, RZ, P6 ;  /* 0x000000ff1c077207 */ /* 0x000fc60003000000 */
[----:B------:R-:W-:Y:S02]  /*0c10*/  FADD R59, R19, -R6 ;  /* 0x80000006133b7221 */ /* 0x000fe40000000000 */
[----:B------:R-:W-:Y:S01]  /*0c20*/  FADD R12, R12, -R7 ;  /* 0x800000070c0c7221 */ /* 0x000fe20000000000 */
[----:B------:R-:W-:Y:S01]  /*0c30*/  IMAD.WIDE R6, R2, 0x4, R10 ;  /* 0x0000000402067825 */ /* 0x000fe200078e020a */
[----:B------:R-:W-:-:S06]  /*0c40*/  CS2R R10, SRZ ;  /* 0x00000000000a7805 */ /* 0x000fcc000001ff00 */
[----:B------:R0:W2:Y:S01]  /*0c50*/  @!P4 LDG.E.EL.128 R8, desc[UR4][R6.64] ;  /* 0x000000040608c981 */ /* 0x0000a2000c2e1d00 */
[----:B------:R-:W-:Y:S02]  /*0c60*/  SEL R24, R24, RZ, !P4 ;  /* 0x000000ff18187207 */ /* 0x000fe40006000000 */
[----:B------:R-:W-:Y:S02]  /*0c70*/  SEL R27, R27, RZ, !P4 ;  /* 0x000000ff1b1b7207 */ /* 0x000fe40006000000 */
[----:B------:R-:W-:Y:S02]  /*0c80*/  SEL R30, R45, RZ, !P4 ;  /* 0x000000ff2d1e7207 */ /* 0x000fe40006000000 */
[----:B0-----:R-:W-:Y:S02]  /*0c90*/  SEL R7, R44, RZ, !P4 ;  /* 0x000000ff2c077207 */ /* 0x001fe40006000000 */
[----:B------:R-:W-:Y:S01]  /*0ca0*/  SEL R6, R47, RZ, !P4 ;  /* 0x000000ff2f067207 */ /* 0x000fe20006000000 */
[----:B------:R-:W0:Y:S02]  /*0cb0*/  LDC.64 R44, c[0x0][0x298] ;  /* 0x0000a600ff2c7b82 */ /* 0x000e240000000a00 */
[----:B------:R-:W-:Y:S01]  /*0cc0*/  FADD R24, R24, -R7 ;  /* 0x8000000718187221 */ /* 0x000fe20000000000 */
[----:B------:R-:W-:Y:S01]  /*0cd0*/  SEL R7, R46, RZ, !P4 ;  /* 0x000000ff2e077207 */ /* 0x000fe20006000000 */
[----:B------:R-:W-:Y:S01]  /*0ce0*/  FADD R27, R27, -R6 ;  /* 0x800000061b1b7221 */ /* 0x000fe20000000000 */
[----:B------:R-:W-:-:S02]  /*0cf0*/  SEL R6, R26, RZ, !P4 ;  /* 0x000000ff1a067207 */ /* 0x000fc40006000000 */
[----:B------:R-:W-:-:S03]  /*0d00*/  SEL R26, R21, RZ, !P3 ;  /* 0x000000ff151a7207 */ /* 0x000fc60005800000 */
[----:B------:R-:W-:Y:S01]  /*0d10*/  FADD R21, R6, -R7 ;  /* 0x8000000706157221 */ /* 0x000fe20000000000 */
[----:B------:R-:W-:Y:S01]  /*0d20*/  SEL R16, R17, RZ, P6 ;  /* 0x000000ff11107207 */ /* 0x000fe20003000000 */
[----:B------:R-:W1:Y:S01]  /*0d30*/  MUFU.RCP R6, R55 ;  /* 0x0000003700067308 */ /* 0x000e620000001000 */
[----:B------:R-:W-:-:S07]  /*0d40*/  SEL R17, R25, RZ, !P4 ;  /* 0x000000ff19117207 */ /* 0x000fce0006000000 */
[----:B------:R-:W3:Y:S01]  /*0d50*/  MUFU.RCP R7, R52 ;  /* 0x0000003400077308 */ /* 0x000ee20000001000 */
[----:B------:R-:W-:Y:S01]  /*0d60*/  FADD R17, R17, -R30 ;  /* 0x8000001e11117221 */ /* 0x000fe20000000000 */
[----:B------:R-:W-:Y:S02]  /*0d70*/  P2R R62, PR, RZ, 0x10 ;  /* 0x00000010ff3e7803 */ /* 0x000fe40000000000 */
[----:B-----5:R-:W-:Y:S02]  /*0d80*/  SEL R33, R33, RZ, !P3 ;  /* 0x000000ff21217207 */ /* 0x020fe40005800000 */
[----:B------:R-:W-:Y:S02]  /*0d90*/  SEL R20, R20, RZ, !P3 ;  /* 0x000000ff14147207 */ /* 0x000fe40005800000 */
[----:B------:R-:W-:Y:S02]  /*0da0*/  SEL R22, R22, RZ, !P3 ;  /* 0x000000ff16167207 */ /* 0x000fe40005800000 */
[----:B------:R-:W-:Y:S01]  /*0db0*/  SEL R23, R23, RZ, !P3 ;  /* 0x000000ff17177207 */ /* 0x000fe20005800000 */
[----:B------:R-:W-:Y:S01]  /*0dc0*/  FADD R26, R26, -R33 ;  /* 0x800000211a1a7221 */ /* 0x000fe20000000000 */
[----:B-1----:R-:W-:Y:S01]  /*0dd0*/  FMUL R33, R6, R37 ;  /* 0x0000002506217220 */ /* 0x002fe20000400000 */
[----:B--2---:R-:W-:-:S02]  /*0de0*/  SEL R8, R8, RZ, !P4 ;  /* 0x000000ff08087207 */ /* 0x004fc40006000000 */
[----:B------:R-:W-:Y:S02]  /*0df0*/  SEL R9, R9, RZ, !P4 ;  /* 0x000000ff09097207 */ /* 0x000fe40006000000 */
[----:B------:R-:W-:Y:S01]  /*0e00*/  SEL R11, R11, RZ, !P4 ;  /* 0x000000ff0b0b7207 */ /* 0x000fe20006000000 */
[----:B------:R-:W-:Y:S01]  /*0e10*/  FADD R8, R8, 9.9999997473787516356e-06 ;  /* 0x3727c5ac08087421 */ /* 0x000fe20000000000 */
[----:B------:R-:W-:Y:S01]  /*0e20*/  SEL R10, R10, RZ, !P4 ;  /* 0x000000ff0a0a7207 */ /* 0x000fe20006000000 */
[----:B------:R-:W-:Y:S02]  /*0e30*/  FADD R9, R9, 9.9999997473787516356e-06 ;  /* 0x3727c5ac09097421 */ /* 0x000fe40000000000 */
[----:B------:R-:W-:Y:S01]  /*0e40*/  FADD R11, R11, 9.9999997473787516356e-06 ;  /* 0x3727c5ac0b0b7421 */ /* 0x000fe20000000000 */
[----:B------:R1:W2:Y:S01]  /*0e50*/  MUFU.SQRT R28, R8 ;  /* 0x00000008001c7308 */ /* 0x0002a20000002000 */
[----:B------:R-:W-:Y:S01]  /*0e60*/  ISETP.GT.AND P4, PT, R3, 0x23f, PT ;  /* 0x0000023f0300780c */ /* 0x000fe20003f84270 */
[----:B------:R-:W-:-:S06]  /*0e70*/  FADD R10, R10, 9.9999997473787516356e-06 ;  /* 0x3727c5ac0a0a7421 */ /* 0x000fcc0000000000 */
[----:B------:R4:W5:Y:S01]  /*0e80*/  MUFU.SQRT R30, R9 ;  /* 0x00000009001e7308 */ /* 0x0009620000002000 */
[----:B-1----:R-:W-:-:S07]  /*0e90*/  SEL R8, R35, RZ, !P3 ;  /* 0x000000ff23087207 */ /* 0x002fce0005800000 */
[----:B------:R1:W-:Y:S01]  /*0ea0*/  MUFU.SQRT R68, R11 ;  /* 0x0000000b00447308 */ /* 0x0003e20000002000 */
[----:B----4-:R-:W-:Y:S01]  /*0eb0*/  SEL R9, R32, RZ, !P3 ;  /* 0x000000ff20097207 */ /* 0x010fe20005800000 */
[----:B------:R-:W-:Y:S01]  /*0ec0*/  FADD R23, R23, -R8 ;  /* 0x8000000817177221 */ /* 0x000fe20000000000 */
[----:B---3--:R-:W-:Y:S01]  /*0ed0*/  FMUL R35, R7, R54 ;  /* 0x0000003607237220 */ /* 0x008fe20000400000 */
[----:B-1----:R-:W-:-:S04]  /*0ee0*/  SEL R11, R34, RZ, !P3 ;  /* 0x000000ff220b7207 */ /* 0x002fc80005800000 */
[----:B------:R1:W3:Y:S01]  /*0ef0*/  MUFU.SQRT R31, R10 ;  /* 0x0000000a001f7308 */ /* 0x0002e20000002000 */
[----:B------:R-:W-:Y:S01]  /*0f00*/  FADD R20, R20, -R9 ;  /* 0x8000000914147221 */ /* 0x000fe20000000000 */
[----:B------:R-:W-:Y:S01]  /*0f10*/  CS2R R8, SRZ ;  /* 0x0000000000087805 */ /* 0x000fe2000001ff00 */
[----:B------:R-:W-:Y:S01]  /*0f20*/  FADD R32, R22, -R11 ;  /* 0x8000000b16207221 */ /* 0x000fe20000000000 */
[----:B0-----:R-:W-:Y:S01]  /*0f30*/  IMAD.WIDE R6, R3, 0x4, R44 ;  /* 0x0000000403067825 */ /* 0x001fe200078e022c */
[----:B-1----:R-:W-:-:S06]  /*0f40*/  CS2R R10, SRZ ;  /* 0x00000000000a7805 */ /* 0x002fcc000001ff00 */
[----:B------:R0:W4:Y:S01]  /*0f50*/  @P4 LDG.E.EL.128 R8, desc[UR4][R6.64+-0x900] ;  /* 0xfff7000406084981 */ /* 0x000122000c2e1d00 */
[----:B------:R-:W-:Y:S02]  /*0f60*/  SEL R29, R29, RZ, P6 ;  /* 0x000000ff1d1d7207 */ /* 0x000fe40003000000 */
[----:B--2---:R-:W-:Y:S01]  /*0f70*/  FSETP.GT.AND P6, PT, R28, 8.50705917302346158658e+37, PT ;  /* 0x7e8000001c00780b */ /* 0x004fe20003fc4000 */
[----:B------:R-:W-:Y:S01]  /*0f80*/  @!P5 FMUL R53, R53, 16777216 ;  /* 0x4b8000003535d820 */ /* 0x000fe20000400000 */
[----:B------:R-:W-:Y:S01]  /*0f90*/  @!P5 FMUL R18, R18, 16777216 ;  /* 0x4b8000001212d820 */ /* 0x000fe20000400000 */
[----:B------:R-:W-:Y:S02]  /*0fa0*/  FSETP.GEU.AND P5, PT, R28, 1.175494350822287508e-38, PT ;  /* 0x008000001c00780b */ /* 0x000fe40003fae000 */
[----:B------:R-:W-:-:S08]  /*0fb0*/  FSEL R19, R4, 1, P6 ;  /* 0x3f80000004137808 */ /* 0x000fd00003000000 */
[----:B------:R-:W-:Y:S01]  /*0fc0*/  @P6 FMUL R28, R28, 0.25 ;  /* 0x3e8000001c1c6820 */ /* 0x000fe20000400000 */
[----:B-----5:R-:W-:Y:S02]  /*0fd0*/  FSETP.GT.AND P6, PT, R30, 8.50705917302346158658e+37, PT ;  /* 0x7e8000001e00780b */ /* 0x020fe40003fc4000 */
[----:B------:R-:W-:Y:S01]  /*0fe0*/  @!P5 FMUL R19, R19, 16777216 ;  /* 0x4b8000001313d820 */ /* 0x000fe20000400000 */
[----:B------:R-:W-:Y:S01]  /*0ff0*/  @!P5 FMUL R28, R28, 16777216 ;  /* 0x4b8000001c1cd820 */ /* 0x000fe20000400000 */
[----:B------:R-:W-:Y:S02]  /*1000*/  FSETP.GEU.AND P5, PT, R30, 1.175494350822287508e-38, PT ;  /* 0x008000001e00780b */ /* 0x000fe40003fae000 */
[----:B------:R-:W-:-:S07]  /*1010*/  FSEL R25, R4, 1, P6 ;  /* 0x3f80000004197808 */ /* 0x000fce0003000000 */
[----:B------:R-:W-:Y:S01]  /*1020*/  @P6 FMUL R30, R30, 0.25 ;  /* 0x3e8000001e1e6820 */ /* 0x000fe20000400000 */
[----:B---3--:R-:W-:-:S03]  /*1030*/  FSETP.GT.AND P6, PT, R31, 8.50705917302346158658e+37, PT ;  /* 0x7e8000001f00780b */ /* 0x008fc60003fc4000 */
[----:B------:R-:W-:Y:S01]  /*1040*/  @!P5 FMUL R30, R30, 16777216 ;  /* 0x4b8000001e1ed820 */ /* 0x000fe20000400000 */
[----:B------:R-:W-:Y:S01]  /*1050*/  @!P5 FMUL R25, R25, 16777216 ;  /* 0x4b8000001919d820 */ /* 0x000fe20000400000 */
[----:B------:R-:W-:Y:S01]  /*1060*/  FSETP.GEU.AND P5, PT, R31, 1.175494350822287508e-38, PT ;  /* 0x008000001f00780b */ /* 0x000fe20003fae000 */
[----:B------:R-:W-:Y:S01]  /*1070*/  FADD R16, R16, -R29 ;  /* 0x8000001d10107221 */ /* 0x000fe20000000000 */
[----:B------:R-:W-:-:S06]  /*1080*/  FSEL R29, R4, 1, P6 ;  /* 0x3f800000041d7808 */ /* 0x000fcc0003000000 */
[----:B------:R-:W-:Y:S01]  /*1090*/  @P6 FMUL R31, R31, 0.25 ;  /* 0x3e8000001f1f6820 */ /* 0x000fe20000400000 */
[----:B------:R-:W-:-:S04]  /*10a0*/  FSETP.GT.AND P6, PT, R68, 8.50705917302346158658e+37, PT ;  /* 0x7e8000004400780b */ /* 0x000fc80003fc4000 */
[----:B------:R-:W-:Y:S01]  /*10b0*/  @!P5 FMUL R31, R31, 16777216 ;  /* 0x4b8000001f1fd820 */ /* 0x000fe20000400000 */
[----:B------:R-:W-:Y:S01]  /*10c0*/  @!P5 FMUL R29, R29, 16777216 ;  /* 0x4b8000001d1dd820 */ /* 0x000fe20000400000 */
[----:B------:R-:W-:Y:S01]  /*10d0*/  FSETP.GEU.AND P5, PT, R68, 1.175494350822287508e-38, PT ;  /* 0x008000004400780b */ /* 0x000fe20003fae000 */
[----:B------:R-:W0:Y:S01]  /*10e0*/  MUFU.RCP R22, R5 ;  /* 0x0000000500167308 */ /* 0x000e220000001000 */
[----:B------:R-:W-:-:S05]  /*10f0*/  FSEL R47, R4, 1, P6 ;  /* 0x3f800000042f7808 */ /* 0x000fca0003000000 */
[----:B------:R-:W-:-:S06]  /*1100*/  @P6 FMUL R68, R68, 0.25 ;  /* 0x3e80000044446820 */ /* 0x000fcc0000400000 */
[----:B------:R-:W-:Y:S01]  /*1110*/  @!P5 FMUL R68, R68, 16777216 ;  /* 0x4b8000004444d820 */ /* 0x000fe20000400000 */
[----:B------:R-:W-:Y:S01]  /*1120*/  @!P5 FMUL R47, R47, 16777216 ;  /* 0x4b8000002f2fd820 */ /* 0x000fe20000400000 */
[----:B0-----:R-:W-:Y:S01]  /*1130*/  FMUL R7, R22, R13 ;  /* 0x0000000d16077220 */ /* 0x001fe20000400000 */
[----:B------:R-:W0:Y:S02]  /*1140*/  MUFU.RCP R53, R53 ;  /* 0x0000003500357308 */ /* 0x000e240000001000 */
[----:B0-----:R-:W-:-:S06]  /*1150*/  FMUL R52, R53, R18 ;  /* 0x0000001235347220 */ /* 0x001fcc0000400000 */
[----:B------:R-:W-:Y:S08]  /*1160*/  MUFU.RCP R18, R31 ;  /* 0x0000001f00127308 */ /* 0x000ff00000001000 */
[----:B------:R-:W0:Y:S08]  /*1170*/  MUFU.RCP R28, R28 ;  /* 0x0000001c001c7308 */ /* 0x000e300000001000 */
[----:B------:R-:W1:Y:S01]  /*1180*/  MUFU.RCP R30, R30 ;  /* 0x0000001e001e7308 */ /* 0x000e620000001000 */
[----:B0-----:R-:W-:-:S07]  /*1190*/  FMUL R53, R28, R19 ;  /* 0x000000131c357220 */ /* 0x001fce0000400000 */
[----:B------:R-:W0:Y:S01]  /*11a0*/  MUFU.RCP R68, R68 ;  /* 0x0000004400447308 */ /* 0x000e220000001000 */
[----:B-1----:R-:W-:Y:S01]  /*11b0*/  FMUL R30, R30, R25 ;  /* 0x000000191e1e7220 */ /* 0x002fe20000400000 */
[----:B0-----:R-:W-:Y:S01]  /*11c0*/  FMUL R54, R68, R47 ;  /* 0x0000002f44367220 */ /* 0x001fe20000400000 */
[----:B------:R-:W-:Y:S01]  /*11d0*/  FMUL R53, R53, R24 ;  /* 0x0000001835357220 */ /* 0x000fe20000400000 */
[----:B------:R-:W-:Y:S02]  /*11e0*/  CS2R R24, SRZ ;  /* 0x0000000000187805 */ /* 0x000fe4000001ff00 */
[----:B------:R-:W-:Y:S01]  /*11f0*/  FMUL R54, R54, R27 ;  /* 0x0000001b36367220 */ /* 0x000fe20000400000 */
[----:B------:R-:W-:Y:S01]  /*1200*/  IMAD.WIDE R64, R3, 0x4, R64 ;  /* 0x0000000403407825 */ /* 0x000fe200078e0240 */
[----:B----4-:R-:W-:-:S05]  /*1210*/  SEL R8, R8, RZ, P4 ;  /* 0x000000ff08087207 */ /* 0x010fca0002000000 */
[----:B------:R-:W-:-:S04]  /*1220*/  FADD R37, R8, 9.9999997473787516356e-06 ;  /* 0x3727c5ac08257421 */ /* 0x000fc80000000000 */
[----:B------:R-:W0:Y:S01]  /*1230*/  MUFU.SQRT R34, R37 ;  /* 0x0000002500227308 */ /* 0x000e220000002000 */
[----:B------:R-:W-:-:S05]  /*1240*/  SEL R6, R9, RZ, P4 ;  /* 0x000000ff09067207 */ /* 0x000fca0002000000 */
[----:B------:R-:W-:-:S04]  /*1250*/  FADD R6, R6, 9.9999997473787516356e-06 ;  /* 0x3727c5ac06067421 */ /* 0x000fc80000000000 */
[----:B------:R1:W2:Y:S01]  /*1260*/  MUFU.SQRT R46, R6 ;  /* 0x00000006002e7308 */ /* 0x0002a20000002000 */
[----:B------:R-:W-:Y:S02]  /*1270*/  SEL R5, R10, RZ, P4 ;  /* 0x000000ff0a057207 */ /* 0x000fe40002000000 */
[C---:B0-----:R-:W-:Y:S02]  /*1280*/  FSETP.GT.AND P6, PT, R34.reuse, 8.50705917302346158658e+37, PT ;  /* 0x7e8000002200780b */ /* 0x041fe40003fc4000 */
[----:B------:R-:W-:Y:S01]  /*1290*/  FSETP.GEU.AND P5, PT, R34, 1.175494350822287508e-38, PT ;  /* 0x008000002200780b */ /* 0x000fe20003fae000 */
[----:B------:R-:W-:Y:S01]  /*12a0*/  FADD R5, R5, 9.9999997473787516356e-06 ;  /* 0x3727c5ac05057421 */ /* 0x000fe20000000000 */
[----:B------:R-:W-:-:S03]  /*12b0*/  FSEL R8, R4, 1, P6 ;  /* 0x3f80000004087808 */ /* 0x000fc60003000000 */
[----:B------:R-:W0:Y:S01]  /*12c0*/  MUFU.SQRT R22, R5 ;  /* 0x0000000500167308 */ /* 0x000e220000002000 */
[----:B-1----:R-:W-:-:S05]  /*12d0*/  SEL R6, R11, RZ, P4 ;  /* 0x000000ff0b067207 */ /* 0x002fca0002000000 */
[----:B------:R-:W-:Y:S01]  /*12e0*/  @P6 FMUL R34, R34, 0.25 ;  /* 0x3e80000022226820 */ /* 0x000fe20000400000 */
[----:B--2---:R-:W-:Y:S01]  /*12f0*/  FSETP.GT.AND P6, PT, R46, 8.50705917302346158658e+37, PT ;  /* 0x7e8000002e00780b */ /* 0x004fe20003fc4000 */
[----:B------:R-:W-:Y:S02]  /*1300*/  @!P5 FMUL R8, R8, 16777216 ;  /* 0x4b8000000808d820 */ /* 0x000fe40000400000 */
[----:B------:R-:W-:Y:S01]  /*1310*/  @!P5 FMUL R34, R34, 16777216 ;  /* 0x4b8000002222d820 */ /* 0x000fe20000400000 */
[----:B------:R-:W-:Y:S01]  /*1320*/  FSETP.GEU.AND P5, PT, R46, 1.175494350822287508e-38, PT ;  /* 0x008000002e00780b */ /* 0x000fe20003fae000 */
[----:B------:R-:W-:Y:S01]  /*1330*/  FADD R6, R6, 9.9999997473787516356e-06 ;  /* 0x3727c5ac06067421 */ /* 0x000fe20000000000 */
[----:B------:R-:W-:-:S03]  /*1340*/  FSEL R9, R4, 1, P6 ;  /* 0x3f80000004097808 */ /* 0x000fc60003000000 */
[----:B------:R-:W1:Y:S04]  /*1350*/  MUFU.SQRT R13, R6 ;  /* 0x00000006000d7308 */ /* 0x000e680000002000 */
[----:B------:R-:W-:Y:S01]  /*1360*/  @P6 FMUL R46, R46, 0.25 ;  /* 0x3e8000002e2e6820 */ /* 0x000fe20000400000 */
[----:B0-----:R-:W-:-:S03]  /*1370*/  FSETP.GT.AND P6, PT, R22, 8.50705917302346158658e+37, PT ;  /* 0x7e8000001600780b */ /* 0x001fc60003fc4000 */
[----:B------:R-:W-:Y:S01]  /*1380*/  @!P5 FMUL R46, R46, 16777216 ;  /* 0x4b8000002e2ed820 */ /* 0x000fe20000400000 */
[----:B------:R-:W-:Y:S01]  /*1390*/  @!P5 FMUL R9, R9, 16777216 ;  /* 0x4b8000000909d820 */ /* 0x000fe20000400000 */
[----:B------:R-:W-:Y:S02]  /*13a0*/  FSETP.GEU.AND P5, PT, R22, 1.175494350822287508e-38, PT ;  /* 0x008000001600780b */ /* 0x000fe40003fae000 */
[----:B------:R-:W-:-:S06]  /*13b0*/  FSEL R10, R4, 1, P6 ;  /* 0x3f800000040a7808 */ /* 0x000fcc0003000000 */
[----:B------:R-:W-:Y:S01]  /*13c0*/  @P6 FMUL R22, R22, 0.25 ;  /* 0x3e80000016166820 */ /* 0x000fe20000400000 */
[----:B-1----:R-:W-:-:S04]  /*13d0*/  FSETP.GT.AND P6, PT, R13, 8.50705917302346158658e+37, PT ;  /* 0x7e8000000d00780b */ /* 0x002fc80003fc4000 */
[----:B------:R-:W-:Y:S01]  /*13e0*/  @!P5 FMUL R22, R22, 16777216 ;  /* 0x4b8000001616d820 */ /* 0x000fe20000400000 */
[----:B------:R-:W-:Y:S01]  /*13f0*/  @!P5 FMUL R10, R10, 16777216 ;  /* 0x4b8000000a0ad820 */ /* 0x000fe20000400000 */
[----:B------:R-:W-:Y:S01]  /*1400*/  FSETP.GEU.AND P5, PT, R13, 1.175494350822287508e-38, PT ;  /* 0x008000000d00780b */ /* 0x000fe20003fae000 */
[----:B------:R-:W-:Y:S01]  /*1410*/  FMUL R5, R52, R23 ;  /* 0x0000001734057220 */ /* 0x000fe20000400000 */
[----:B------:R-:W-:Y:S01]  /*1420*/  FMUL R6, R33, R20 ;  /* 0x0000001421067220 */ /* 0x000fe20000400000 */
[----:B------:R-:W0:Y:S01]  /*1430*/  MUFU.RCP R23, R34 ;  /* 0x0000002200177308 */ /* 0x000e220000001000 */
[----:B------:R-:W-:Y:S01]  /*1440*/  FSEL R11, R4, 1, P6 ;  /* 0x3f800000040b7808 */ /* 0x000fe20003000000 */
[----:B------:R-:W-:Y:S02]  /*1450*/  FMUL R20, R18, R29 ;  /* 0x0000001d12147220 */ /* 0x000fe40000400000 */
[----:B------:R-:W-:Y:S01]  /*1460*/  @P6 FMUL R13, R13, 0.25 ;  /* 0x3e8000000d0d6820 */ /* 0x000fe20000400000 */
[----:B------:R-:W-:-:S03]  /*1470*/  VIADD R18, R3, 0xffffff80 ;  /* 0xffffff8003127836 */ /* 0x000fc60000000000 */
[----:B------:R-:W1:Y:S02]  /*1480*/  MUFU.RCP R46, R46 ;  /* 0x0000002e002e7308 */ /* 0x000e640000001000 */
[----:B------:R-:W-:Y:S01]  /*1490*/  @!P5 FMUL R13, R13, 16777216 ;  /* 0x4b8000000d0dd820 */ /* 0x000fe20000400000 */
[----:B------:R-:W-:Y:S01]  /*14a0*/  @!P5 FMUL R11, R11, 16777216 ;  /* 0x4b8000000b0bd820 */ /* 0x000fe20000400000 */
[----:B------:R-:W-:-:S04]  /*14b0*/  ISETP.GE.U32.AND P5, PT, R18, 0x140, PT ;  /* 0x000001401200780c */ /* 0x000fc80003fa6070 */
[----:B------:R-:W2:Y:S01]  /*14c0*/  MUFU.RCP R18, R13 ;  /* 0x0000000d00127308 */ /* 0x000ea20000001000 */
[----:B0-----:R-:W-:Y:S01]  /*14d0*/  FMUL R19, R23, R8 ;  /* 0x0000000817137220 */ /* 0x001fe20000400000 */
[----:B------:R-:W-:Y:S02]  /*14e0*/  VIADD R8, R2, 0xfffffe40 ;  /* 0xfffffe4002087836 */ /* 0x000fe40000000000 */
[----:B------:R-:W-:Y:S01]  /*14f0*/  FMUL R52, R30, R17 ;  /* 0x000000111e347220 */ /* 0x000fe20000400000 */
[----:B-1----:R-:W-:Y:S02]  /*1500*/  FMUL R17, R46, R9 ;  /* 0x000000092e117220 */ /* 0x002fe40000400000 */
[----:B------:R-:W-:Y:S02]  /*1510*/  ISETP.GE.U32.AND P6, PT, R8, 0x80, PT ;  /* 0x000000800800780c */ /* 0x000fe40003fc6070 */
[----:B------:R-:W0:Y:S01]  /*1520*/  LDC.64 R8, c[0x0][0x248] ;  /* 0x00009200ff087b82 */ /* 0x000e220000000a00 */
[----:B------:R-:W1:Y:S01]  /*1530*/  MUFU.RCP R69, R22 ;  /* 0x0000001600457308 */ /* 0x000e620000001000 */
[----:B--2---:R-:W-:-:S04]  /*1540*/  FMUL R46, R18, R11 ;  /* 0x0000000b122e7220 */ /* 0x004fc80000400000 */
[----:B------:R-:W-:Y:S02]  /*1550*/  FMUL R59, R46, R59 ;  /* 0x0000003b2e3b7220 */ /* 0x000fe40000400000 */
[----:B------:R-:W2:Y:S01]  /*1560*/  LDC.64 R46, c[0x0][0x270] ;  /* 0x00009c00ff2e7b82 */ /* 0x000ea20000000a00 */
[----:B------:R-:W-:Y:S01]  /*1570*/  FMUL R37, R7, R32 ;  /* 0x0000002007257220 */ /* 0x000fe20000400000 */
[----:B------:R-:W-:Y:S01]  /*1580*/  FMUL R7, R35, R26 ;  /* 0x0000001a23077220 */ /* 0x000fe20000400000 */
[----:B------:R-:W-:Y:S02]  /*1590*/  CS2R R32, SRZ ;  /* 0x0000000000207805 */ /* 0x000fe4000001ff00 */
[----:B------:R-:W-:Y:S01]  /*15a0*/  CS2R R34, SRZ ;  /* 0x0000000000227805 */ /* 0x000fe2000001ff00 */
[----:B-1----:R-:W-:Y:S01]  /*15b0*/  FMUL R69, R69, R10 ;  /* 0x0000000a45457220 */ /* 0x002fe20000400000 */
[----:B------:R-:W-:-:S04]  /*15c0*/  IMAD.WIDE R10, R2, 0x4, R60 ;  /* 0x00000004020a7825 */ /* 0x000fc800078e023c */
[----:B------:R-:W-:Y:S01]  /*15d0*/  FMUL R60, R19, R12 ;  /* 0x0000000c133c7220 */ /* 0x000fe20000400000 */
[----:B------:R-:W-:Y:S01]  /*15e0*/  CS2R R12, SRZ ;  /* 0x00000000000c7805 */ /* 0x000fe2000001ff00 */
[----:B------:R1:W3:Y:S01]  /*15f0*/  @!P6 LDG.E.EL.128 R32, desc[UR4][R14.64+-0x700] ;  /* 0xfff900040e20e981 */ /* 0x0002e2000c2e1d00 */
[----:B------:R-:W-:Y:S01]  /*1600*/  CS2R R26, SRZ ;  /* 0x00000000001a7805 */ /* 0x000fe2000001ff00 */
[----:B0-----:R-:W-:-:S04]  /*1610*/  IMAD.WIDE R18, R3, 0x4, R8 ;  /* 0x0000000403127825 */ /* 0x001fc800078e0208 */
[----:B------:R-:W-:Y:S01]  /*1620*/  FMUL R61, R17, R16 ;  /* 0x00000010113d7220 */ /* 0x000fe20000400000 */
[----:B-1----:R-:W-:Y:S01]  /*1630*/  CS2R R14, SRZ ;  /* 0x00000000000e7805 */ /* 0x002fe2000001ff00 */
[----:B------:R2:W4:Y:S01]  /*1640*/  @!P5 LDG.E.EL.128 R24, desc[UR4][R64.64+-0x200] ;  /* 0xfffe00044018d981 */ /* 0x000522000c2e1d00 */
[----:B------:R-:W-:-:S04]  /*1650*/  CS2R R16, SRZ ;  /* 0x0000000000107805 */ /* 0x000fc8000001ff00 */
[----:B------:R0:W5:Y:S01]  /*1660*/  @!P5 LDG.E.EL.128 R12, desc[UR4][R18.64+-0x200] ;  /* 0xfffe0004120cd981 */ /* 0x000162000c2e1d00 */
[----:B--2---:R-:W-:Y:S01]  /*1670*/  IMAD.WIDE R64, R3, 0x4, R46 ;  /* 0x0000000403407825 */ /* 0x004fe200078e022e */
[----:B0-----:R-:W-:-:S06]  /*1680*/  CS2R R18, SRZ ;  /* 0x0000000000127805 */ /* 0x001fcc000001ff00 */
[----:B------:R-:W2:Y:S01]  /*1690*/  @!P0 LDG.E.EL.128 R16, desc[UR4][R64.64+-0x700] ;  /* 0xfff9000440108981 */ /* 0x000ea2000c2e1d00 */
[----:B------:R-:W-:Y:S01]  /*16a0*/  FMUL R55, R20, R21 ;  /* 0x0000001514377220 */ /* 0x000fe20000400000 */
[----:B------:R-:W-:Y:S02]  /*16b0*/  CS2R R28, SRZ ;  /* 0x00000000001c7805 */ /* 0x000fe4000001ff00 */
[----:B------:R-:W-:Y:S02]  /*16c0*/  CS2R R30, SRZ ;  /* 0x00000000001e7805 */ /* 0x000fe4000001ff00 */
[----:B------:R-:W-:Y:S02]  /*16d0*/  CS2R R20, SRZ ;  /* 0x0000000000147805 */ /* 0x000fe4000001ff00 */
[----:B------:R-:W-:Y:S02]  /*16e0*/  CS2R R22, SRZ ;  /* 0x0000000000167805 */ /* 0x000fe4000001ff00 */
[----:B------:R0:W3:Y:S04]  /*16f0*/  @!P5 LDG.E.EL.128 R28, desc[UR4][R66.64+-0x200] ;  /* 0xfffe0004421cd981 */ /* 0x0000e8000c2e1d00 */
[----:B------:R1:W3:Y:S01]  /*1700*/  @!P6 LDG.E.EL.128 R20, desc[UR4][R10.64+-0x700] ;  /* 0xfff900040a14e981 */ /* 0x0002e2000c2e1d00 */
[----:B0-----:R-:W-:Y:S01]  /*1710*/  IMAD.WIDE R66, R2, 0x4, R8 ;  /* 0x0000000402427825 */ /* 0x001fe200078e0208 */
[----:B------:R-:W-:-:S02]  /*1720*/  CS2R R8, SRZ ;  /* 0x0000000000087805 */ /* 0x000fc4000001ff00 */
[----:B-1----:R-:W-:-:S06]  /*1730*/  CS2R R10, SRZ ;  /* 0x00000000000a7805 */ /* 0x002fcc000001ff00 */
[----:B------:R0:W3:Y:S01]  /*1740*/  @!P2 LDG.E.EL.128 R8, desc[UR4][R66.64+-0x200] ;  /* 0xfffe00044208a981 */ /* 0x0000e2000c2e1d00 */
[----:B------:R-:W-:Y:S01]  /*1750*/  P2R R63, PR, RZ, 0x8 ;  /* 0x00000008ff3f7803 */ /* 0x000fe20000000000 */
[----:B------:R-:W-:Y:S01]  /*1760*/  FMUL R58, R69, R58 ;  /* 0x0000003a453a7220 */ /* 0x000fe20000400000 */
[----:B------:R-:W-:Y:S01]  /*1770*/  IMAD.WIDE R70, R2, 0x4, R46 ;  /* 0x0000000402467825 */ /* 0x000fe200078e022e */
[----:B------:R-:W-:Y:S02]  /*1780*/  CS2R R46, SRZ ;  /* 0x00000000002e7805 */ /* 0x000fe4000001ff00 */
[----:B--2---:R-:W-:-:S05]  /*1790*/  SEL R16, R16, RZ, !P0 ;  /* 0x000000ff10107207 */ /* 0x004fca0004000000 */
[----:B------:R-:W-:-:S04]  /*17a0*/  FADD R16, R16, 9.9999997473787516356e-06 ;  /* 0x3727c5ac10107421 */ /* 0x000fc80000000000 */
[----:B0-----:R-:W0:Y:S01]  /*17b0*/  MUFU.SQRT R67, R16 ;  /* 0x0000001000437308 */ /* 0x001e220000002000 */
[----:B------:R-:W-:-:S05]  /*17c0*/  SEL R17, R17, RZ, !P0 ;  /* 0x000000ff11117207 */ /* 0x000fca0004000000 */
[----:B------:R-:W-:-:S04]  /*17d0*/  FADD R17, R17, 9.9999997473787516356e-06 ;  /* 0x3727c5ac11117421 */ /* 0x000fc80000000000 */
[----:B------:R-:W1:Y:S01]  /*17e0*/  MUFU.SQRT R64, R17 ;  /* 0x0000001100407308 */ /* 0x000e620000002000 */
[C---:B0-----:R-:W-:Y:S02]  /*17f0*/  FSETP.GT.AND P4, PT, R67.reuse, 8.50705917302346158658e+37, PT ;  /* 0x7e8000004300780b */ /* 0x041fe40003f84000 */
[----:B------:R-:W-:Y:S02]  /*1800*/  FSETP.GEU.AND P3, PT, R67, 1.175494350822287508e-38, PT ;  /* 0x008000004300780b */ /* 0x000fe40003f6e000 */
[----:B------:R-:W-:-:S09]  /*1810*/  FSEL R69, R4, 1, P4 ;  /* 0x3f80000004457808 */ /* 0x000fd20002000000 */
[----:B------:R-:W-:Y:S01]  /*1820*/  @P4 FMUL R67, R67, 0.25 ;  /* 0x3e80000043434820 */ /* 0x000fe20000400000 */
[C---:B-1----:R-:W-:Y:S01]  /*1830*/  FSETP.GT.AND P4, PT, R64.reuse, 8.50705917302346158658e+37, PT ;  /* 0x7e8000004000780b */ /* 0x042fe20003f84000 */
[----:B------:R-:W-:Y:S02]  /*1840*/  @!P3 FMUL R69, R69, 16777216 ;  /* 0x4b8000004545b820 */ /* 0x000fe40000400000 */
[----:B------:R-:W-:Y:S01]  /*1850*/  @!P3 FMUL R67, R67, 16777216 ;  /* 0x4b8000004343b820 */ /* 0x000fe20000400000 */
[----:B------:R-:W-:-:S09]  /*1860*/  FSETP.GEU.AND P3, PT, R64, 1.175494350822287508e-38, PT ;  /* 0x008000004000780b */ /* 0x000fd20003f6e000 */
[----:B------:R-:W-:Y:S01]  /*1870*/  @P4 FMUL R64, R64, 0.25 ;  /* 0x3e80000040404820 */ /* 0x000fe20000400000 */
[----:B------:R-:W-:Y:S03]  /*1880*/  MUFU.RCP R66, R67 ;  /* 0x0000004300427308 */ /* 0x000fe60000001000 */
[----:B------:R-:W-:-:S05]  /*1890*/  @!P3 FMUL R64, R64, 16777216 ;  /* 0x4b8000004040b820 */ /* 0x000fca0000400000 */
[----:B------:R0:W1:Y:S02]  /*18a0*/  MUFU.RCP R67, R64 ;  /* 0x0000004000437308 */ /* 0x0000640000001000 */
[----:B0-----:R-:W-:Y:S01]  /*18b0*/  IMAD.WIDE R64, R2, 0x4, R44 ;  /* 0x0000000402407825 */ /* 0x001fe200078e022c */
[----:B------:R-:W-:-:S06]  /*18c0*/  CS2R R44, SRZ ;  /* 0x00000000002c7805 */ /* 0x000fcc000001ff00 */
[----:B------:R-:W2:Y:S01]  /*18d0*/  @P1 LDG.E.EL.128 R44, desc[UR4][R64.64+-0x900] ;  /* 0xfff70004402c1981 */ /* 0x000ea2000c2e1d00 */
[----:B------:R-:W-:-:S05]  /*18e0*/  FSEL R16, R4, 1, P4 ;  /* 0x3f80000004107808 */ /* 0x000fca0002000000 */
[----:B------:R-:W-:-:S04]  /*18f0*/  @!P3 FMUL R16, R16, 16777216 ;  /* 0x4b8000001010b820 */ /* 0x000fc80000400000 */
[----:B-1----:R-:W-:Y:S01]  /*1900*/  FMUL R67, R67, R16 ;  /* 0x0000001043437220 */ /* 0x002fe20000400000 */
[----:B------:R-:W-:-:S05]  /*1910*/  SEL R16, R18, RZ, !P0 ;  /* 0x000000ff12107207 */ /* 0x000fca0004000000 */
[----:B------:R-:W-:-:S04]  /*1920*/  FADD R16, R16, 9.9999997473787516356e-06 ;  /* 0x3727c5ac10107421 */ /* 0x000fc80000000000 */
[----:B------:R-:W0:Y:S01]  /*1930*/  MUFU.SQRT R18, R16 ;  /* 0x0000001000127308 */ /* 0x000e220000002000 */
[----:B------:R-:W-:-:S05]  /*1940*/  SEL R17, R19, RZ, !P0 ;  /* 0x000000ff13117207 */ /* 0x000fca0004000000 */
[----:B------:R-:W-:-:S04]  /*1950*/  FADD R17, R17, 9.9999997473787516356e-06 ;  /* 0x3727c5ac11117421 */ /* 0x000fc80000000000 */
[----:B------:R-:W1:Y:S01]  /*1960*/  MUFU.SQRT R72, R17 ;  /* 0x0000001100487308 */ /* 0x000e620000002000 */
[C---:B0-----:R-:W-:Y:S02]  /*1970*/  FSETP.GT.AND P4, PT, R18.reuse, 8.50705917302346158658e+37, PT ;  /* 0x7e8000001200780b */ /* 0x041fe40003f84000 */
[----:B------:R-:W-:Y:S02]  /*1980*/  FSETP.GEU.AND P3, PT, R18, 1.175494350822287508e-38, PT ;  /* 0x008000001200780b */ /* 0x000fe40003f6e000 */
[----:B------:R-:W-:Y:S01]  /*1990*/  FSEL R68, R4, 1, P4 ;  /* 0x3f80000004447808 */ /* 0x000fe20002000000 */
[----:B------:R-:W-:-:S08]  /*19a0*/  FMUL R66, R66, R69 ;  /* 0x0000004542427220 */ /* 0x000fd00000400000 */
[----:B------:R-:W-:Y:S01]  /*19b0*/  @P4 FMUL R18, R18, 0.25 ;  /* 0x3e80000012124820 */ /* 0x000fe20000400000 */
[----:B-1----:R-:W-:Y:S01]  /*19c0*/  FSETP.GT.AND P4, PT, R72, 8.50705917302346158658e+37, PT ;  /* 0x7e8000004800780b */ /* 0x002fe20003f84000 */
[----:B------:R-:W-:Y:S02]  /*19d0*/  @!P3 FMUL R68, R68, 16777216 ;  /* 0x4b8000004444b820 */ /* 0x000fe40000400000 */
[----:B------:R-:W-:Y:S01]  /*19e0*/  @!P3 FMUL R18, R18, 16777216 ;  /* 0x4b8000001212b820 */ /* 0x000fe20000400000 */
[----:B------:R-:W-:-:S03]  /*19f0*/  FSETP.GEU.AND P3, PT, R72, 1.175494350822287508e-38, PT ;  /* 0x008000004800780b */ /* 0x000fc60003f6e000 */
[----:B------:R-:W0:Y:S06]  /*1a00*/  MUFU.RCP R69, R18 ;  /* 0x0000001200457308 */ /* 0x000e2c0000001000 */
[----:B------:R-:W-:-:S04]  /*1a10*/  @P4 FMUL R72, R72, 0.25 ;  /* 0x3e80000048484820 */ /* 0x000fc80000400000 */
[----:B------:R-:W-:Y:S01]  /*1a20*/  @!P3 FMUL R72, R72, 16777216 ;  /* 0x4b8000004848b820 */ /* 0x000fe20000400000 */
[----:B0-----:R-:W-:-:S03]  /*1a30*/  FMUL R69, R69, R68 ;  /* 0x0000004445457220 */ /* 0x001fc60000400000 */
[----:B------:R-:W0:Y:S01]  /*1a40*/  MUFU.RCP R68, R72 ;  /* 0x0000004800447308 */ /* 0x000e220000001000 */
[----:B------:R-:W-:-:S05]  /*1a50*/  FSEL R19, R4, 1, P4 ;  /* 0x3f80000004137808 */ /* 0x000fca0002000000 */
[----:B------:R-:W-:Y:S01]  /*1a60*/  @!P3 FMUL R19, R19, 16777216 ;  /* 0x4b8000001313b820 */ /* 0x000fe20000400000 */
[----:B------:R-:W-:-:S03]  /*1a70*/  CS2R R16, SRZ ;  /* 0x0000000000107805 */ /* 0x000fc6000001ff00 */
[----:B0-----:R-:W-:Y:S01]  /*1a80*/  FMUL R68, R68, R19 ;  /* 0x0000001344447220 */ /* 0x001fe20000400000 */
[----:B------:R-:W-:-:S06]  /*1a90*/  CS2R R18, SRZ ;  /* 0x0000000000127805 */ /* 0x000fcc000001ff00 */
[----:B------:R0:W3:Y:S01]  /*1aa0*/  @!P6 LDG.E.EL.128 R16, desc[UR4][R70.64+-0x700] ;  /* 0xfff900044610e981 */ /* 0x0000e2000c2e1d00 */
[----:B------:R-:W-:Y:S01]  /*1ab0*/  FMUL R74, R69, R42 ;  /* 0x0000002a454a7220 */ /* 0x000fe20000400000 */
[----:B------:R-:W-:Y:S02]  /*1ac0*/  FMUL R42, R68, R43 ;  /* 0x0000002b442a7220 */ /* 0x000fe40000400000 */
[----:B------:R-:W1:Y:S01]  /*1ad0*/  LDC.64 R68, c[0x0][0x280] ;  /* 0x0000a000ff447b82 */ /* 0x000e620000000a00 */
[----:B--2---:R-:W-:-:S05]  /*1ae0*/  SEL R45, R45, RZ, P1 ;  /* 0x000000ff2d2d7207 */ /* 0x004fca0000800000 */
[----:B------:R-:W-:-:S04]  /*1af0*/  FADD R45, R45, 9.9999997473787516356e-06 ;  /* 0x3727c5ac2d2d7421 */ /* 0x000fc80000000000 */
[----:B------:R-:W2:Y:S02]  /*1b00*/  MUFU.SQRT R72, R45 ;  /* 0x0000002d00487308 */ /* 0x000ea40000002000 */
[C---:B--2---:R-:W-:Y:S02]  /*1b10*/  FSETP.GT.AND P4, PT, R72.reuse, 8.50705917302346158658e+37, PT ;  /* 0x7e8000004800780b */ /* 0x044fe40003f84000 */
[----:B------:R-:W-:-:S11]  /*1b20*/  FSETP.GEU.AND P3, PT, R72, 1.175494350822287508e-38, PT ;  /* 0x008000004800780b */ /* 0x000fd60003f6e000 */
[----:B------:R-:W-:-:S04]  /*1b30*/  @P4 FMUL R72, R72, 0.25 ;  /* 0x3e80000048484820 */ /* 0x000fc80000400000 */
[----:B------:R-:W-:-:S06]  /*1b40*/  @!P3 FMUL R72, R72, 16777216 ;  /* 0x4b8000004848b820 */ /* 0x000fcc0000400000 */
[----:B------:R-:W2:Y:S01]  /*1b50*/  MUFU.RCP R72, R72 ;  /* 0x0000004800487308 */ /* 0x000ea20000001000 */
[----:B0-----:R-:W-:Y:S02]  /*1b60*/  FSEL R71, R4, 1, P4 ;  /* 0x3f80000004477808 */ /* 0x001fe40002000000 */
[----:B------:R-:W-:-:S03]  /*1b70*/  SEL R44, R44, RZ, P1 ;  /* 0x000000ff2c2c7207 */ /* 0x000fc60000800000 */
[----:B------:R-:W-:Y:S02]  /*1b80*/  @!P3 FMUL R71, R71, 16777216 ;  /* 0x4b8000004747b820 */ /* 0x000fe40000400000 */
[----:B------:R-:W-:Y:S02]  /*1b90*/  FADD R44, R44, 9.9999997473787516356e-06 ;  /* 0x3727c5ac2c2c7421 */ /* 0x000fe40000000000 */
[----:B--2---:R-:W-:-:S04]  /*1ba0*/  FMUL R64, R72, R71 ;  /* 0x0000004748407220 */ /* 0x004fc80000400000 */
[----:B------:R-:W-:Y:S02]  /*1bb0*/  FMUL R65, R64, R57 ;  /* 0x0000003940417220 */ /* 0x000fe40000400000 */
[----:B------:R-:W0:Y:S01]  /*1bc0*/  MUFU.SQRT R57, R44 ;  /* 0x0000002c00397308 */ /* 0x000e220000002000 */
[----:B------:R-:W-:-:S05]  /*1bd0*/  SEL R46, R46, RZ, P1 ;  /* 0x000000ff2e2e7207 */ /* 0x000fca0000800000 */
[----:B------:R-:W-:-:S04]  /*1be0*/  FADD R46, R46, 9.9999997473787516356e-06 ;  /* 0x3727c5ac2e2e7421 */ /* 0x000fc80000000000 */
[----:B------:R-:W2:Y:S01]  /*1bf0*/  MUFU.SQRT R44, R46 ;  /* 0x0000002e002c7308 */ /* 0x000ea20000002000 */
[C---:B0-----:R-:W-:Y:S02]  /*1c00*/  FSETP.GT.AND P4, PT, R57.reuse, 8.50705917302346158658e+37, PT ;  /* 0x7e8000003900780b */ /* 0x041fe40003f84000 */
[----:B------:R-:W-:Y:S02]  /*1c10*/  FSETP.GEU.AND P3, PT, R57, 1.175494350822287508e-38, PT ;  /* 0x008000003900780b */ /* 0x000fe40003f6e000 */
[----:B------:R-:W-:Y:S02]  /*1c20*/  SEL R47, R47, RZ, P1 ;  /* 0x000000ff2f2f7207 */ /* 0x000fe40000800000 */
[----:B------:R-:W-:-:S03]  /*1c30*/  FSEL R64, R4, 1, P4 ;  /* 0x3f80000004407808 */ /* 0x000fc60002000000 */
[----:B------:R-:W-:-:S04]  /*1c40*/  FADD R47, R47, 9.9999997473787516356e-06 ;  /* 0x3727c5ac2f2f7421 */ /* 0x000fc80000000000 */
[----:B------:R-:W-:Y:S01]  /*1c50*/  @P4 FMUL R57, R57, 0.25 ;  /* 0x3e80000039394820 */ /* 0x000fe20000400000 */
[----:B--2---:R-:W-:Y:S01]  /*1c60*/  FSETP.GT.AND P4, PT, R44, 8.50705917302346158658e+37, PT ;  /* 0x7e8000002c00780b */ /* 0x004fe20003f84000 */
[----:B------:R-:W-:Y:S01]  /*1c70*/  @!P3 FMUL R64, R64, 16777216 ;  /* 0x4b8000004040b820 */ /* 0x000fe20000400000 */
[----:B------:R-:W0:Y:S01]  /*1c80*/  MUFU.SQRT R46, R47 ;  /* 0x0000002f002e7308 */ /* 0x000e220000002000 */
[----:B------:R-:W-:Y:S01]  /*1c90*/  @!P3 FMUL R57, R57, 16777216 ;  /* 0x4b8000003939b820 */ /* 0x000fe20000400000 */
[----:B------:R-:W-:Y:S02]  /*1ca0*/  FSETP.GEU.AND P3, PT, R44, 1.175494350822287508e-38, PT ;  /* 0x008000002c00780b */ /* 0x000fe40003f6e000 */
[----:B------:R-:W-:-:S07]  /*1cb0*/  FSEL R71, R4, 1, P4 ;  /* 0x3f80000004477808 */ /* 0x000fce0002000000 */
[----:B------:R-:W-:-:S04]  /*1cc0*/  @P4 FMUL R44, R44, 0.25 ;  /* 0x3e8000002c2c4820 */ /* 0x000fc80000400000 */
[----:B------:R-:W-:Y:S01]  /*1cd0*/  @!P3 FMUL R44, R44, 16777216 ;  /* 0x4b8000002c2cb820 */ /* 0x000fe20000400000 */
[----:B------:R-:W-:Y:S01]  /*1ce0*/  @!P3 FMUL R71, R71, 16777216 ;  /* 0x4b8000004747b820 */ /* 0x000fe20000400000 */
[C---:B0-----:R-:W-:Y:S02]  /*1cf0*/  FSETP.GT.AND P3, PT, R46.reuse, 8.50705917302346158658e+37, PT ;  /* 0x7e8000002e00780b */ /* 0x041fe40003f64000 */
[C---:B------:R-:W-:Y:S02]  /*1d00*/  FSETP.GEU.AND P4, PT, R46.reuse, 1.175494350822287508e-38, PT ;  /* 0x008000002e00780b */ /* 0x040fe40003f8e000 */
[----:B------:R-:W0:Y:S09]  /*1d10*/  MUFU.RCP R44, R44 ;  /* 0x0000002c002c7308 */ /* 0x000e320000001000 */
[----:B------:R-:W-:-:S04]  /*1d20*/  @P3 FMUL R46, R46, 0.25 ;  /* 0x3e8000002e2e3820 */ /* 0x000fc80000400000 */
[----:B------:R-:W-:Y:S01]  /*1d30*/  @!P4 FMUL R46, R46, 16777216 ;  /* 0x4b8000002e2ec820 */ /* 0x000fe20000400000 */
[----:B------:R2:W-:Y:S08]  /*1d40*/  MUFU.RCP R45, R57 ;  /* 0x00000039002d7308 */ /* 0x0005f00000001000 */
[----:B------:R-:W1:Y:S01]  /*1d50*/  MUFU.RCP R46, R46 ;  /* 0x0000002e002e7308 */ /* 0x000e620000001000 */
[----:B--2---:R-:W-:Y:S01]  /*1d60*/  FSEL R57, R4, 1, P3 ;  /* 0x3f80000004397808 */ /* 0x004fe20001800000 */
[----:B0-----:R-:W-:-:S04]  /*1d70*/  FMUL R71, R44, R71 ;  /* 0x000000472c477220 */ /* 0x001fc80000400000 */
[----:B------:R-:W-:Y:S01]  /*1d80*/  @!P4 FMUL R57, R57, 16777216 ;  /* 0x4b8000003939c820 */ /* 0x000fe20000400000 */
[----:B------:R-:W-:-:S03]  /*1d90*/  ISETP.NE.AND P4, PT, R62, RZ, PT ;  /* 0x000000ff3e00720c */ /* 0x000fc60003f85270 */
[----:B-1----:R-:W-:Y:S01]  /*1da0*/  FMUL R62, R46, R57 ;  /* 0x000000392e3e7220 */ /* 0x002fe20000400000 */
[----:B------:R-:W-:Y:S02]  /*1db0*/  FMUL R57, R71, R48 ;  /* 0x0000003047397220 */ /* 0x000fe40000400000 */
[----:B------:R-:W0:Y:S01]  /*1dc0*/  LDC.64 R70, c[0x0][0x278] ;  /* 0x00009e00ff467b82 */ /* 0x000e220000000a00 */
[----:B------:R-:W-:Y:S01]  /*1dd0*/  FMUL R45, R45, R64 ;  /* 0x000000402d2d7220 */ /* 0x000fe20000400000 */
[----:B------:R-:W-:Y:S01]  /*1de0*/  ISETP.NE.AND P3, PT, R63, RZ, PT ;  /* 0x000000ff3f00720c */ /* 0x000fe20003f65270 */
[----:B------:R-:W-:Y:S01]  /*1df0*/  FMUL R62, R62, R51 ;  /* 0x000000333e3e7220 */ /* 0x000fe20000400000 */
[----:B------:R-:W-:Y:S01]  /*1e00*/  FMUL R63, R66, R49 ;  /* 0x00000031423f7220 */ /* 0x000fe20000400000 */
[----:B------:R-:W-:Y:S01]  /*1e10*/  FMUL R64, R45, R56 ;  /* 0x000000382d407220 */ /* 0x000fe20000400000 */
[----:B------:R-:W-:Y:S01]  /*1e20*/  FMUL R56, R67, R50 ;  /* 0x0000003243387220 */ /* 0x000fe20000400000 */
[----:B------:R-:W-:-:S02]  /*1e30*/  CS2R R44, SRZ ;  /* 0x00000000002c7805 */ /* 0x000fc4000001ff00 */
[----:B------:R-:W-:Y:S02]  /*1e40*/  CS2R R46, SRZ ;  /* 0x00000000002e7805 */ /* 0x000fe4000001ff00 */
[----:B------:R-:W-:Y:S02]  /*1e50*/  CS2R R48, SRZ ;  /* 0x0000000000307805 */ /* 0x000fe4000001ff00 */
[----:B------:R-:W-:Y:S01]  /*1e60*/  CS2R R50, SRZ ;  /* 0x0000000000327805 */ /* 0x000fe2000001ff00 */
[----:B------:R-:W-:-:S05]  /*1e70*/  IMAD.WIDE R66, R3, 0x4, R68 ;  /* 0x0000000403427825 */ /* 0x000fca00078e0244 */
[----:B------:R-:W2:Y:S01]  /*1e80*/  @!P0 LDG.E.EL.128 R48, desc[UR4][R66.64+-0x700] ;  /* 0xfff9000442308981 */ /* 0x000ea2000c2e1d00 */
[----:B0-----:R-:W-:-:S05]  /*1e90*/  IMAD.WIDE R72, R3, 0x4, R70 ;  /* 0x0000000403487825 */ /* 0x001fca00078e0246 */
[----:B------:R0:W3:Y:S02]  /*1ea0*/  @!P0 LDG.E.EL.128 R44, desc[UR4][R72.64+-0x700] ;  /* 0xfff90004482c8981 */ /* 0x0000e4000c2e1d00 */
[----:B0-----:R-:W0:Y:S02]  /*1eb0*/  LDC.64 R72, c[0x0][0x2a8] ;  /* 0x0000aa00ff487b82 */ /* 0x001e240000000a00 */
[----:B0-----:R-:W-:Y:S01]  /*1ec0*/  IMAD.WIDE R66, R2, 0x4, R72 ;  /* 0x0000000402427825 */ /* 0x001fe200078e0248 */
[----:B--2---:R-:W-:Y:S02]  /*1ed0*/  SEL R50, R50, RZ, !P0 ;  /* 0x000000ff32327207 */ /* 0x004fe40004000000 */
[----:B---3--:R-:W-:-:S05]  /*1ee0*/  SEL R43, R46, RZ, !P0 ;  /* 0x000000ff2e2b7207 */ /* 0x008fca0004000000 */
[----:B------:R-:W-:Y:S02]  /*1ef0*/  FFMA R43, R43, R74, R50 ;  /* 0x0000004a2b2b7223 */ /* 0x000fe40000000032 */
[----:B------:R-:W0:Y:S01]  /*1f00*/  LDC.64 R74, c[0x0][0x2a0] ;  /* 0x0000a800ff4a7b82 */ /* 0x000e220000000a00 */
[----:B------:R-:W-:Y:S02]  /*1f10*/  SEL R45, R45, RZ, !P0 ;  /* 0x000000ff2d2d7207 */ /* 0x000fe40004000000 */
[----:B------:R-:W-:Y:S02]  /*1f20*/  SEL R46, R49, RZ, !P0 ;  /* 0x000000ff312e7207 */ /* 0x000fe40004000000 */
[----:B------:R-:W-:Y:S02]  /*1f30*/  SEL R47, R47, RZ, !P0 ;  /* 0x000000ff2f2f7207 */ /* 0x000fe40004000000 */
[----:B------:R-:W-:Y:S01]  /*1f40*/  SEL R76, R51, RZ, !P0 ;  /* 0x000000ff334c7207 */ /* 0x000fe20004000000 */
[----:B------:R-:W-:Y:S01]  /*1f50*/  FFMA R56, R45, R56, R46 ;  /* 0x000000382d387223 */ /* 0x000fe2000000002e */
[----:B------:R-:W-:-:S02]  /*1f60*/  SEL R44, R44, RZ, !P0 ;  /* 0x000000ff2c2c7207 */ /* 0x000fc40004000000 */
[----:B------:R-:W-:Y:S01]  /*1f70*/  SEL R45, R48, RZ, !P0 ;  /* 0x000000ff302d7207 */ /* 0x000fe20004000000 */
[----:B------:R-:W-:Y:S01]  /*1f80*/  FFMA R42, R47, R42, R76 ;  /* 0x0000002a2f2a7223 */ /* 0x000fe2000000004c */
[----:B------:R-:W-:Y:S02]  /*1f90*/  CS2R R46, SRZ ;  /* 0x00000000002e7805 */ /* 0x000fe4000001ff00 */
[----:B------:R-:W-:Y:S02]  /*1fa0*/  CS2R R48, SRZ ;  /* 0x0000000000307805 */ /* 0x000fe4000001ff00 */
[----:B------:R-:W-:Y:S01]  /*1fb0*/  CS2R R50, SRZ ;  /* 0x0000000000327805 */ /* 0x000fe2000001ff00 */
[----:B------:R-:W-:Y:S01]  /*1fc0*/  FFMA R63, R44, R63, R45 ;  /* 0x0000003f2c3f7223 */ /* 0x000fe2000000002d */
[----:B------:R-:W-:-:S04]  /*1fd0*/  CS2R R44, SRZ ;  /* 0x00000000002c7805 */ /* 0x000fc8000001ff00 */
[----:B------:R1:W2:Y:S01]  /*1fe0*/  @P1 LDG.E.EL.128 R48, desc[UR4][R66.64+-0x900] ;  /* 0xfff7000442301981 */ /* 0x0002a2000c2e1d00 */
[----:B0-----:R-:W-:-:S05]  /*1ff0*/  IMAD.WIDE R76, R2, 0x4, R74 ;  /* 0x00000004024c7825 */ /* 0x001fca00078e024a */
[----:B------:R-:W3:Y:S01]  /*2000*/  @P1 LDG.E.EL.128 R44, desc[UR4][R76.64+-0x900] ;  /* 0xfff700044c2c1981 */ /* 0x000ee2000c2e1d00 */
[----:B-1----:R-:W-:Y:S01]  /*2010*/  P2R R66, PR, RZ, 0x2 ;  /* 0x00000002ff427803 */ /* 0x002fe20000000000 */
[----:B------:R-:W-:-:S04]  /*2020*/  IMAD.WIDE R74, R3, 0x4, R74 ;  /* 0x00000004034a7825 */ /* 0x000fc800078e024a */
[----:B------:R-:W-:Y:S01]  /*2030*/  IMAD.WIDE R72, R3, 0x4, R72 ;  /* 0x0000000403487825 */ /* 0x000fe200078e0248 */
[----:B--2---:R-:W-:Y:S02]  /*2040*/  SEL R50, R50, RZ, P1 ;  /* 0x000000ff32327207 */ /* 0x004fe40000800000 */
[----:B---3--:R-:W-:Y:S02]  /*2050*/  SEL R46, R46, RZ, P1 ;  /* 0x000000ff2e2e7207 */ /* 0x008fe40000800000 */
[----:B------:R-:W-:-:S03]  /*2060*/  SEL R44, R44, RZ, P1 ;  /* 0x000000ff2c2c7207 */ /* 0x000fc60000800000 */
[----:B------:R-:W-:Y:S01]  /*2070*/  FFMA R57, R46, R57, R50 ;  /* 0x000000392e397223 */ /* 0x000fe20000000032 */
[----:B------:R-:W-:Y:S02]  /*2080*/  SEL R46, R47, RZ, P1 ;  /* 0x000000ff2f2e7207 */ /* 0x000fe40000800000 */
[----:B------:R-:W-:Y:S02]  /*2090*/  SEL R47, R48, RZ, P1 ;  /* 0x000000ff302f7207 */ /* 0x000fe40000800000 */
[----:B------:R-:W-:Y:S02]  /*20a0*/  SEL R51, R51, RZ, P1 ;  /* 0x000000ff33337207 */ /* 0x000fe40000800000 */
[----:B------:R-:W-:Y:S01]  /*20b0*/  SEL R45, R45, RZ, P1 ;  /* 0x000000ff2d2d7207 */ /* 0x000fe20000800000 */
[----:B------:R-:W-:Y:S01]  /*20c0*/  FFMA R64, R44, R64, R47 ;  /* 0x000000402c407223 */ /* 0x000fe2000000002f */
[----:B------:R-:W-:Y:S02]  /*20d0*/  SEL R44, R49, RZ, P1 ;  /* 0x000000ff312c7207 */ /* 0x000fe40000800000 */
[----:B------:R-:W-:Y:S01]  /*20e0*/  ISETP.GT.AND P1, PT, R3, 0x23f, PT ;  /* 0x0000023f0300780c */ /* 0x000fe20003f24270 */
[----:B------:R-:W-:Y:S01]  /*20f0*/  FFMA R62, R46, R62, R51 ;  /* 0x0000003e2e3e7223 */ /* 0x000fe20000000033 */
[----:B------:R-:W-:Y:S01]  /*2100*/  CS2R R46, SRZ ;  /* 0x00000000002e7805 */ /* 0x000fe2000001ff00 */
[----:B------:R-:W-:Y:S01]  /*2110*/  FFMA R65, R45, R65, R44 ;  /* 0x000000412d417223 */ /* 0x000fe2000000002c */
[----:B------:R-:W-:-:S02]  /*2120*/  CS2R R44, SRZ ;  /* 0x00000000002c7805 */ /* 0x000fc4000001ff00 */
[----:B------:R-:W-:Y:S02]  /*2130*/  CS2R R48, SRZ ;  /* 0x0000000000307805 */ /* 0x000fe4000001ff00 */
[----:B------:R-:W-:-:S05]  /*2140*/  CS2R R50, SRZ ;  /* 0x0000000000327805 */ /* 0x000fca000001ff00 */
[----:B------:R0:W2:Y:S04]  /*2150*/  @P1 LDG.E.EL.128 R44, desc[UR4][R74.64+-0x900] ;  /* 0xfff700044a2c1981 */ /* 0x0000a8000c2e1d00 */
[----:B------:R1:W3:Y:S01]  /*2160*/  @P1 LDG.E.EL.128 R48, desc[UR4][R72.64+-0x900] ;  /* 0xfff7000448301981 */ /* 0x0002e2000c2e1d00 */
[----:B0-----:R-:W1:Y:S02]  /*2170*/  LDC.64 R74, c[0x0][0x228] ;  /* 0x00008a00ff4a7b82 */ /* 0x001e640000000a00 */
[----:B-1----:R-:W-:Y:S01]  /*2180*/  IMAD.WIDE R72, R2, 0x4, R74 ;  /* 0x0000000402487825 */ /* 0x002fe200078e024a */
[----:B--2---:R-:W-:Y:S02]  /*2190*/  SEL R67, R46, RZ, P1 ;  /* 0x000000ff2e437207 */ /* 0x004fe40000800000 */
[----:B------:R-:W-:-:S02]  /*21a0*/  SEL R46, R47, RZ, P1 ;  /* 0x000000ff2f2e7207 */ /* 0x000fc40000800000 */
[----:B------:R-:W-:Y:S02]  /*21b0*/  SEL R47, R44, RZ, P1 ;  /* 0x000000ff2c2f7207 */ /* 0x000fe40000800000 */
[----:B---3--:R-:W-:Y:S02]  /*21c0*/  SEL R51, R51, RZ, P1 ;  /* 0x000000ff33337207 */ /* 0x008fe40000800000 */
[----:B------:R-:W-:Y:S02]  /*21d0*/  SEL R48, R48, RZ, P1 ;  /* 0x000000ff30307207 */ /* 0x000fe40000800000 */
[----:B------:R-:W-:Y:S02]  /*21e0*/  SEL R44, R45, RZ, P1 ;  /* 0x000000ff2d2c7207 */ /* 0x000fe40000800000 */
[----:B------:R-:W-:Y:S01]  /*21f0*/  SEL R49, R49, RZ, P1 ;  /* 0x000000ff31317207 */ /* 0x000fe20000800000 */
[----:B------:R-:W-:Y:S01]  /*2200*/  FFMA R59, R46, R59, R51 ;  /* 0x0000003b2e3b7223 */ /* 0x000fe20000000033 */
[----:B------:R-:W-:Y:S01]  /*2210*/  FFMA R60, R47, R60, R48 ;  /* 0x0000003c2f3c7223 */ /* 0x000fe20000000030 */
[----:B------:R-:W-:-:S02]  /*2220*/  CS2R R46, SRZ ;  /* 0x00000000002e7805 */ /* 0x000fc4000001ff00 */
[----:B------:R-:W-:Y:S01]  /*2230*/  FFMA R61, R44, R61, R49 ;  /* 0x0000003d2c3d7223 */ /* 0x000fe20000000031 */
[----:B------:R-:W-:-:S06]  /*2240*/  CS2R R44, SRZ ;  /* 0x00000000002c7805 */ /* 0x000fcc000001ff00 */
[----:B------:R0:W2:Y:S02]  /*2250*/  @!P4 LDG.E.EL.128 R44, desc[UR4][R72.64] ;  /* 0x00000004482cc981 */ /* 0x0000a4000c2e1d00 */
[----:B0-----:R-:W0:Y:S01]  /*2260*/  LDC.64 R72, c[0x0][0x230] ;  /* 0x00008c00ff487b82 */ /* 0x001e220000000a00 */
[----:B------:R-:W-:Y:S02]  /*2270*/  SEL R50, R50, RZ, P1 ;  /* 0x000000ff32327207 */ /* 0x000fe40000800000 */
[----:B------:R-:W-:-:S03]  /*2280*/  CS2R R48, SRZ ;  /* 0x0000000000307805 */ /* 0x000fc6000001ff00 */
[----:B------:R-:W-:Y:S01]  /*2290*/  FFMA R58, R67, R58, R50 ;  /* 0x0000003a433a7223 */ /* 0x000fe20000000032 */
[----:B------:R-:W-:Y:S01]  /*22a0*/  CS2R R50, SRZ ;  /* 0x0000000000327805 */ /* 0x000fe2000001ff00 */
[----:B0-----:R-:W-:-:S05]  /*22b0*/  IMAD.WIDE R76, R2, 0x4, R72 ;  /* 0x00000004024c7825 */ /* 0x001fca00078e0248 */
[----:B------:R-:W3:Y:S01]  /*22c0*/  @!P4 LDG.E.EL.128 R48, desc[UR4][R76.64] ;  /* 0x000000044c30c981 */ /* 0x000ee2000c2e1d00 */
[----:B------:R-:W-:-:S04]  /*22d0*/  IMAD.WIDE R74, R3, 0x4, R74 ;  /* 0x00000004034a7825 */ /* 0x000fc800078e024a */
[----:B------:R-:W-:Y:S01]  /*22e0*/  IMAD.WIDE R72, R3, 0x4, R72 ;  /* 0x0000000403487825 */ /* 0x000fe200078e0248 */
[----:B--2---:R-:W-:Y:S02]  /*22f0*/  SEL R45, R45, RZ, !P4 ;  /* 0x000000ff2d2d7207 */ /* 0x004fe40006000000 */
[----:B------:R-:W-:Y:S02]  /*2300*/  SEL R44, R44, RZ, !P4 ;  /* 0x000000ff2c2c7207 */ /* 0x000fe40006000000 */
[----:B------:R-:W-:Y:S02]  /*2310*/  SEL R47, R47, RZ, !P4 ;  /* 0x000000ff2f2f7207 */ /* 0x000fe40006000000 */
[----:B------:R-:W-:Y:S02]  /*2320*/  SEL R46, R46, RZ, !P4 ;  /* 0x000000ff2e2e7207 */ /* 0x000fe40006000000 */
[----:B---3--:R-:W-:-:S05]  /*2330*/  SEL R49, R49, RZ, !P4 ;  /* 0x000000ff31317207 */ /* 0x008fca0006000000 */
[----:B------:R-:W-:Y:S01]  /*2340*/  FFMA R52, R45, R52, R49 ;  /* 0x000000342d347223 */ /* 0x000fe20000000031 */
[----:B------:R-:W-:-:S05]  /*2350*/  SEL R45, R48, RZ, !P4 ;  /* 0x000000ff302d7207 */ /* 0x000fca0006000000 */
[----:B------:R-:W-:Y:S01]  /*2360*/  FFMA R53, R44, R53, R45 ;  /* 0x000000352c357223 */ /* 0x000fe2000000002d */
[----:B------:R-:W-:Y:S02]  /*2370*/  SEL R44, R51, RZ, !P4 ;  /* 0x000000ff332c7207 */ /* 0x000fe40006000000 */
[----:B------:R-:W-:Y:S02]  /*2380*/  SEL R45, R50, RZ, !P4 ;  /* 0x000000ff322d7207 */ /* 0x000fe40006000000 */
[----:B------:R-:W-:Y:S01]  /*2390*/  CS2R R48, SRZ ;  /* 0x0000000000307805 */ /* 0x000fe2000001ff00 */
[----:B------:R-:W-:Y:S02]  /*23a0*/  FFMA R54, R47, R54, R44 ;  /* 0x000000362f367223 */ /* 0x000fe4000000002c */
[----:B------:R-:W-:Y:S01]  /*23b0*/  FFMA R55, R46, R55, R45 ;  /* 0x000000372e377223 */ /* 0x000fe2000000002d */
[----:B------:R-:W-:Y:S02]  /*23c0*/  CS2R R44, SRZ ;  /* 0x00000000002c7805 */ /* 0x000fe4000001ff00 */
[----:B------:R-:W-:-:S02]  /*23d0*/  CS2R R46, SRZ ;  /* 0x00000000002e7805 */ /* 0x000fc4000001ff00 */
[----:B------:R-:W-:-:S04]  /*23e0*/  CS2R R50, SRZ ;  /* 0x0000000000327805 */ /* 0x000fc8000001ff00 */
[----:B------:R-:W2:Y:S04]  /*23f0*/  @!P3 LDG.E.EL.128 R44, desc[UR4][R74.64] ;  /* 0x000000044a2cb981 */ /* 0x000ea8000c2e1d00 */
[----:B------:R-:W3:Y:S01]  /*2400*/  @!P3 LDG.E.EL.128 R48, desc[UR4][R72.64] ;  /* 0x000000044830b981 */ /* 0x000ee2000c2e1d00 */
[----:B------:R-:W-:Y:S02]  /*2410*/  P2R R67, PR, RZ, 0x10 ;  /* 0x00000010ff437803 */ /* 0x000fe40000000000 */
[----:B------:R-:W-:Y:S02]  /*2420*/  SEL R40, R40, RZ, !P2 ;  /* 0x000000ff28287207 */ /* 0x000fe40005000000 */
[----:B-----5:R-:W-:Y:S02]  /*2430*/  SEL R12, R12, RZ, !P5 ;  /* 0x000000ff0c0c7207 */ /* 0x020fe40006800000 */
[----:B------:R-:W-:-:S05]  /*2440*/  SEL R13, R13, RZ, !P5 ;  /* 0x000000ff0d0d7207 */ /* 0x000fca0006800000 */
[----:B------:R-:W-:Y:S01]  /*2450*/  FADD R13, R13, 9.9999997473787516356e-06 ;  /* 0x3727c5ac0d0d7421 */ /* 0x000fe20000000000 */
[----:B------:R-:W-:Y:S02]  /*2460*/  SEL R34, R34, RZ, !P6 ;  /* 0x000000ff22227207 */ /* 0x000fe40007000000 */
[----:B------:R-:W-:Y:S02]  /*2470*/  SEL R14, R14, RZ, !P5 ;  /* 0x000000ff0e0e7207 */ /* 0x000fe40006800000 */
[----:B------:R-:W-:Y:S02]  /*2480*/  SEL R15, R15, RZ, !P5 ;  /* 0x000000ff0f0f7207 */ /* 0x000fe40006800000 */
[----:B------:R-:W-:-:S03]  /*2490*/  SEL R23, R23, RZ, !P6 ;  /* 0x000000ff17177207 */ /* 0x000fc60007000000 */
[----:B------:R-:W-:Y:S01]  /*24a0*/  FADD R15, R15, 9.9999997473787516356e-06 ;  /* 0x3727c5ac0f0f7421 */ /* 0x000fe20000000000 */
[----:B------:R-:W-:Y:S02]  /*24b0*/  SEL R21, R21, RZ, !P6 ;  /* 0x000000ff15157207 */ /* 0x000fe40007000000 */
[----:B------:R-:W-:Y:S02]  /*24c0*/  SEL R8, R8, RZ, !P2 ;  /* 0x000000ff08087207 */ /* 0x000fe40005000000 */
[----:B------:R-:W-:Y:S02]  /*24d0*/  SEL R32, R32, RZ, !P6 ;  /* 0x000000ff20207207 */ /* 0x000fe40007000000 */
[----:B------:R-:W-:Y:S02]  /*24e0*/  SEL R9, R9, RZ, !P2 ;  /* 0x000000ff09097207 */ /* 0x000fe40005000000 */
[----:B------:R-:W-:Y:S02]  /*24f0*/  SEL R10, R10, RZ, !P2 ;  /* 0x000000ff0a0a7207 */ /* 0x000fe40005000000 */
[----:B------:R-:W-:-:S02]  /*2500*/  SEL R11, R11, RZ, !P2 ;  /* 0x000000ff0b0b7207 */ /* 0x000fc40005000000 */
[----:B--2---:R-:W-:Y:S02]  /*2510*/  SEL R76, R45, RZ, !P3 ;  /* 0x000000ff2d4c7207 */ /* 0x004fe40005800000 */
[----:B------:R-:W-:Y:S02]  /*2520*/  SEL R45, R44, RZ, !P3 ;  /* 0x000000ff2c2d7207 */ /* 0x000fe40005800000 */
[----:B---3--:R-:W-:Y:S02]  /*2530*/  SEL R49, R49, RZ, !P3 ;  /* 0x000000ff31317207 */ /* 0x008fe40005800000 */
[----:B------:R-:W-:Y:S02]  /*2540*/  SEL R48, R48, RZ, !P3 ;  /* 0x000000ff30307207 */ /* 0x000fe40005800000 */
[----:B------:R-:W-:Y:S01]  /*2550*/  SEL R46, R46, RZ, !P3 ;  /* 0x000000ff2e2e7207 */ /* 0x000fe20005800000 */
[----:B------:R-:W-:Y:S02]  /*2560*/  FFMA R7, R76, R7, R49 ;  /* 0x000000074c077223 */ /* 0x000fe40000000031 */
[----:B------:R-:W-:Y:S01]  /*2570*/  FFMA R6, R45, R6, R48 ;  /* 0x000000062d067223 */ /* 0x000fe20000000030 */
[----:B------:R-:W-:-:S02]  /*2580*/  SEL R45, R50, RZ, !P3 ;  /* 0x000000ff322d7207 */ /* 0x000fc40005800000 */
[----:B------:R-:W-:Y:S02]  /*2590*/  SEL R44, R47, RZ, !P3 ;  /* 0x000000ff2f2c7207 */ /* 0x000fe40005800000 */
[----:B------:R-:W-:Y:S02]  /*25a0*/  SEL R51, R51, RZ, !P3 ;  /* 0x000000ff33337207 */ /* 0x000fe40005800000 */
[----:B------:R-:W-:Y:S01]  /*25b0*/  P2R R49, PR, RZ, 0x8 ;  /* 0x00000008ff317803 */ /* 0x000fe20000000000 */
[----:B------:R-:W-:Y:S01]  /*25c0*/  FFMA R37, R46, R37, R45 ;  /* 0x000000252e257223 */ /* 0x000fe2000000002d */
[----:B------:R-:W-:Y:S02]  /*25d0*/  FSETP.GEU.AND P4, PT, R6, RZ, PT ;  /* 0x000000ff0600720b */ /* 0x000fe40003f8e000 */
[----:B------:R-:W-:Y:S01]  /*25e0*/  FSETP.GEU.AND P3, PT, R7, RZ, PT ;  /* 0x000000ff0700720b */ /* 0x000fe20003f6e000 */
[----:B------:R-:W-:Y:S01]  /*25f0*/  FFMA R5, R44, R5, R51 ;  /* 0x000000052c057223 */ /* 0x000fe20000000033 */
[----:B------:R-:W-:-:S02]  /*2600*/  SEL R44, RZ, 0x1, P4 ;  /* 0x00000001ff2c7807 */ /* 0x000fc40002000000 */
[----:B------:R-:W-:Y:S02]  /*2610*/  SEL R45, RZ, 0x1fffe, P3 ;  /* 0x0001fffeff2d7807 */ /* 0x000fe40001800000 */
[----:B------:R-:W-:-:S03]  /*2620*/  FSETP.GEU.AND P3, PT, R37, RZ, PT ;  /* 0x000000ff2500720b */ /* 0x000fc60003f6e000 */
[----:B------:R-:W-:Y:S01]  /*2630*/  IMAD.IADD R46, R44, 0x1, R45 ;  /* 0x000000012c2e7824 */ /* 0x000fe200078e022d */
[----:B------:R-:W-:Y:S02]  /*2640*/  SEL R44, RZ, 0x4, P3 ;  /* 0x00000004ff2c7807 */ /* 0x000fe40001800000 */
[----:B------:R-:W-:Y:S02]  /*2650*/  FSETP.GEU.AND P3, PT, R5, RZ, PT ;  /* 0x000000ff0500720b */ /* 0x000fe40003f6e000 */
[----:B------:R-:W-:Y:S02]  /*2660*/  LOP3.LUT R46, R46, 0x3, RZ, 0xc0, !PT ;  /* 0x000000032e2e7812 */ /* 0x000fe400078ec0ff */
[----:B------:R-:W-:Y:S02]  /*2670*/  SEL R45, RZ, 0x7fff8, P3 ;  /* 0x0007fff8ff2d7807 */ /* 0x000fe40001800000 */
[----:B------:R-:W-:Y:S02]  /*2680*/  FSETP.GEU.AND P3, PT, R53, RZ, PT ;  /* 0x000000ff3500720b */ /* 0x000fe40003f6e000 */
[----:B------:R-:W-:-:S02]  /*2690*/  IADD3 R44, R46, R45, R44 ;  /* 0x0000002d2e2c7210 */ /* 0x000fc40007ffe02c */
[----:B------:R-:W-:Y:S02]  /*26a0*/  SEL R45, RZ, 0x1, P3 ;  /* 0x00000001ff2d7807 */ /* 0x000fe40001800000 */
[----:B------:R-:W-:-:S04]  /*26b0*/  FSETP.GEU.AND P3, PT, R52, RZ, PT ;  /* 0x000000ff3400720b */ /* 0x000fc80003f6e000 */
        /* <DEDUP_REMOVED lines=28> */
[----:B------:R-:W-:Y:S01]  /*2880*/  SEL R48, RZ, 0x7fff8, P3 ;  /* 0x0007fff8ff307807 */ /* 0x000fe20001800000 */
[----:B------:R-:W-:-:S03]  /*2890*/  IMAD.SHL.U32 R44, R44, 0x100, RZ ;  /* 0x000001002c2c7824 */ /* 0x000fc600078e00ff */
[----:B------:R-:W-:-:S04]  /*28a0*/  IADD3 R47, R50, R48, R47 ;  /* 0x00000030322f7210 */ /* 0x000fc80007ffe02f */
[----:B------:R-:W-:Y:S02]  /*28b0*/  LOP3.LUT R47, R47, 0xf, RZ, 0xc0, !PT ;  /* 0x0000000f2f2f7812 */ /* 0x000fe400078ec0ff */
[----:B------:R-:W-:-:S03]  /*28c0*/  LOP3.LUT R44, R44, 0xf00, RZ, 0xe2, !PT ;  /* 0x00000f002c2c7812 */ /* 0x000fc600078ee2ff */
[----:B------:R-:W-:Y:S02]  /*28d0*/  IMAD R46, R46, 0x10, R47 ;  /* 0x000000102e2e7824 */ /* 0x000fe400078e022f */
[----:B------:R-:W-:-:S03]  /*28e0*/  IMAD R44, R45, 0x1000, R44 ;  /* 0x000010002d2c7824 */ /* 0x000fc600078e022c */
[----:B------:R-:W-:-:S05]  /*28f0*/  LOP3.LUT R45, R46, 0xff, RZ, 0xc0, !PT ;  /* 0x000000ff2e2d7812 */ /* 0x000fca00078ec0ff */
[----:B------:R-:W-:-:S05]  /*2900*/  IMAD.IADD R45, R44, 0x1, R45 ;  /* 0x000000012c2d7824 */ /* 0x000fca00078e022d */
[----:B------:R-:W-:-:S04]  /*2910*/  LOP3.LUT R48, R45, 0xffff, RZ, 0xc0, !PT ;  /* 0x0000ffff2d307812 */ /* 0x000fc800078ec0ff */
[--C-:B------:R-:W-:Y:S02]  /*2920*/  SHF.R.U32.HI R45, RZ, 0x7, R48.reuse ;  /* 0x00000007ff2d7819 */ /* 0x100fe40000011630 */
[----:B------:R-:W-:Y:S02]  /*2930*/  FSETP.GEU.AND P3, PT, R63, RZ, PT ;  /* 0x000000ff3f00720b */ /* 0x000fe40003f6e000 */
[----:B------:R-:W-:Y:S02]  /*2940*/  LOP3.LUT R45, R45, 0x1, RZ, 0xc0, !PT ;  /* 0x000000012d2d7812 */ /* 0x000fe400078ec0ff */
[----:B------:R-:W-:Y:S02]  /*2950*/  FSEL R44, R63, RZ, P3 ;  /* 0x000000ff3f2c7208 */ /* 0x000fe40001800000 */
[----:B------:R-:W-:Y:S02]  /*2960*/  ISETP.NE.U32.AND P3, PT, R45, 0x1, PT ;  /* 0x000000012d00780c */ /* 0x000fe40003f65070 */
[----:B------:R-:W-:-:S02]  /*2970*/  SHF.R.U32.HI R46, RZ, 0x6, R48 ;  /* 0x00000006ff2e7819 */ /* 0x000fc40000011630 */
[----:B------:R-:W-:Y:S02]  /*2980*/  FSEL R60, R60, RZ, P3 ;  /* 0x000000ff3c3c7208 */ /* 0x000fe40001800000 */
[----:B------:R-:W-:Y:S02]  /*2990*/  FSETP.GEU.AND P3, PT, R56, RZ, PT ;  /* 0x000000ff3800720b */ /* 0x000fe40003f6e000 */
[----:B------:R-:W-:Y:S02]  /*29a0*/  LOP3.LUT R46, R46, 0x1, RZ, 0xc0, !PT ;  /* 0x000000012e2e7812 */ /* 0x000fe400078ec0ff */
[----:B------:R-:W-:Y:S02]  /*29b0*/  FSEL R45, R56, RZ, P3 ;  /* 0x000000ff382d7208 */ /* 0x000fe40001800000 */
[----:B------:R-:W-:-:S04]  /*29c0*/  ISETP.NE.U32.AND P3, PT, R46, 0x1, PT ;  /* 0x000000012e00780c */ /* 0x000fc80003f65070 */
[----:B------:R-:W-:Y:S02]  /*29d0*/  FSEL R61, R61, RZ, P3 ;  /* 0x000000ff3d3d7208 */ /* 0x000fe40001800000 */
[----:B------:R-:W-:-:S04]  /*29e0*/  FSETP.GEU.AND P3, PT, R43, RZ, PT ;  /* 0x000000ff2b00720b */ /* 0x000fc80003f6e000 */
[----:B------:R-:W-:Y:S02]  /*29f0*/  FSEL R46, R43, RZ, P3 ;  /* 0x000000ff2b2e7208 */ /* 0x000fe40001800000 */
[----:B------:R-:W-:-:S04]  /*2a00*/  SHF.R.U32.HI R43, RZ, 0x5, R48 ;  /* 0x00000005ff2b7819 */ /* 0x000fc80000011630 */
[----:B------:R-:W-:-:S04]  /*2a10*/  LOP3.LUT R43, R43, 0x1, RZ, 0xc0, !PT ;  /* 0x000000012b2b7812 */ /* 0x000fc800078ec0ff */
[----:B------:R-:W-:-:S04]  /*2a20*/  ISETP.NE.U32.AND P3, PT, R43, 0x1, PT ;  /* 0x000000012b00780c */ /* 0x000fc80003f65070 */
[----:B------:R-:W-:Y:S02]  /*2a30*/  FSEL R58, R58, RZ, P3 ;  /* 0x000000ff3a3a7208 */ /* 0x000fe40001800000 */
[----:B------:R-:W-:Y:S02]  /*2a40*/  FSETP.GEU.AND P3, PT, R42, RZ, PT ;  /* 0x000000ff2a00720b */ /* 0x000fe40003f6e000 */
[----:B------:R-:W-:Y:S02]  /*2a50*/  SEL R43, R36, RZ, !P2 ;  /* 0x000000ff242b7207 */ /* 0x000fe40005000000 */
[----:B------:R-:W-:Y:S02]  /*2a60*/  FSEL R47, R42, RZ, P3 ;  /* 0x000000ff2a2f7208 */ /* 0x000fe40001800000 */
[----:B------:R-:W-:Y:S01]  /*2a70*/  SHF.R.U32.HI R42, RZ, 0x4, R48 ;  /* 0x00000004ff2a7819 */ /* 0x000fe20000011630 */
[----:B------:R-:W-:Y:S01]  /*2a80*/  FADD R36, R40, -R43 ;  /* 0x8000002b28247221 */ /* 0x000fe20000000000 */
[----:B------:R-:W-:-:S02]  /*2a90*/  FADD R43, R12, 9.9999997473787516356e-06 ;  /* 0x3727c5ac0c2b7421 */ /* 0x000fc40000000000 */
[----:B------:R-:W-:-:S04]  /*2aa0*/  LOP3.LUT R42, R42, 0x1, RZ, 0xc0, !PT ;  /* 0x000000012a2a7812 */ /* 0x000fc800078ec0ff */
[----:B------:R-:W-:Y:S02]  /*2ab0*/  ISETP.NE.U32.AND P3, PT, R42, 0x1, PT ;  /* 0x000000012a00780c */ /* 0x000fe40003f65070 */
[----:B------:R-:W0:Y:S01]  /*2ac0*/  MUFU.SQRT R42, R43 ;  /* 0x0000002b002a7308 */ /* 0x000e220000002000 */
[----:B------:R-:W-:Y:S02]  /*2ad0*/  SEL R12, R35, RZ, !P6 ;  /* 0x000000ff230c7207 */ /* 0x000fe40007000000 */
[----:B------:R-:W-:-:S05]  /*2ae0*/  FSEL R59, R59, RZ, P3 ;  /* 0x000000ff3b3b7208 */ /* 0x000fca0001800000 */
[----:B------:R1:W2:Y:S01]  /*2af0*/  MUFU.SQRT R35, R13 ;  /* 0x0000000d00237308 */ /* 0x0002a20000002000 */
[----:B------:R-:W-:Y:S02]  /*2b00*/  @P0 FSEL R44, R60, RZ, P1 ;  /* 0x000000ff3c2c0208 */ /* 0x000fe40000800000 */
[----:B------:R-:W-:Y:S02]  /*2b10*/  @P0 FSEL R45, R61, RZ, P1 ;  /* 0x000000ff3d2d0208 */ /* 0x000fe40000800000 */
[----:B------:R-:W-:Y:S02]  /*2b20*/  @P0 FSEL R46, R58, RZ, P1 ;  /* 0x000000ff3a2e0208 */ /* 0x000fe40000800000 */
[----:B------:R-:W-:Y:S02]  /*2b30*/  @P0 FSEL R47, R59, RZ, P1 ;  /* 0x000000ff3b2f0208 */ /* 0x000fe40000800000 */
[----:B0-----:R-:W-:Y:S02]  /*2b40*/  FSETP.GT.AND P0, PT, R42, 8.50705917302346158658e+37, PT ;  /* 0x7e8000002a00780b */ /* 0x001fe40003f04000 */
[----:B------:R-:W-:-:S05]  /*2b50*/  SEL R43, R22, RZ, !P6 ;  /* 0x000000ff162b7207 */ /* 0x000fca0007000000 */
[----:B-1----:R-:W-:Y:S01]  /*2b60*/  FADD R13, R34, -R43 ;  /* 0x8000002b220d7221 */ /* 0x002fe20000000000 */
[----:B------:R-:W-:Y:S01]  /*2b70*/  FADD R43, R14, 9.9999997473787516356e-06 ;  /* 0x3727c5ac0e2b7421 */ /* 0x000fe20000000000 */
[C---:B--2---:R-:W-:Y:S02]  /*2b80*/  FSETP.GT.AND P3, PT, R35.reuse, 8.50705917302346158658e+37, PT ;  /* 0x7e8000002300780b */ /* 0x044fe40003f64000 */
[C---:B------:R-:W-:Y:S01]  /*2b90*/  FSETP.GEU.AND P1, PT, R42.reuse, 1.175494350822287508e-38, PT ;  /* 0x008000002a00780b */ /* 0x040fe20003f2e000 */
[----:B------:R-:W0:Y:S01]  /*2ba0*/  MUFU.SQRT R34, R43 ;  /* 0x0000002b00227308 */ /* 0x000e220000002000 */
[----:B------:R-:W-:Y:S01]  /*2bb0*/  @P0 FMUL R42, R42, 0.25 ;  /* 0x3e8000002a2a0820 */ /* 0x000fe20000400000 */
[----:B------:R-:W-:Y:S02]  /*2bc0*/  FSEL R40, R4, 1, P0 ;  /* 0x3f80000004287808 */ /* 0x000fe40000000000 */
[----:B------:R-:W-:Y:S01]  /*2bd0*/  FSETP.GEU.AND P0, PT, R35, 1.175494350822287508e-38, PT ;  /* 0x008000002300780b */ /* 0x000fe20003f0e000 */
[----:B------:R-:W-:Y:S01]  /*2be0*/  FADD R12, R12, -R23 ;  /* 0x800000170c0c7221 */ /* 0x000fe20000000000 */
[----:B------:R-:W-:-:S02]  /*2bf0*/  FSEL R23, R4, 1, P3 ;  /* 0x3f80000004177808 */ /* 0x000fc40001800000 */
[----:B------:R-:W-:Y:S02]  /*2c00*/  SEL R14, R33, RZ, !P6 ;  /* 0x000000ff210e7207 */ /* 0x000fe40007000000 */
[----:B------:R-:W-:Y:S01]  /*2c10*/  @P3 FMUL R35, R35, 0.25 ;  /* 0x3e80000023233820 */ /* 0x000fe20000400000 */
[----:B------:R-:W1:Y:S06]  /*2c20*/  MUFU.SQRT R33, R15 ;  /* 0x0000000f00217308 */ /* 0x000e6c0000002000 */
[----:B------:R-:W-:Y:S01]  /*2c30*/  @!P0 FMUL R35, R35, 16777216 ;  /* 0x4b80000023238820 */ /* 0x000fe20000400000 */
[----:B------:R-:W-:Y:S01]  /*2c40*/  @!P0 FMUL R23, R23, 16777216 ;  /* 0x4b80000017178820 */ /* 0x000fe20000400000 */
[----:B0-----:R-:W-:Y:S01]  /*2c50*/  FSETP.GT.AND P0, PT, R34, 8.50705917302346158658e+37, PT ;  /* 0x7e8000002200780b */ /* 0x001fe20003f04000 */
[----:B------:R-:W-:Y:S01]  /*2c60*/  FADD R14, R14, -R21 ;  /* 0x800000150e0e7221 */ /* 0x000fe20000000000 */
[----:B------:R-:W-:Y:S01]  /*2c70*/  SEL R21, R20, RZ, !P6 ;  /* 0x000000ff14157207 */ /* 0x000fe20007000000 */
[----:B------:R-:W-:Y:S01]  /*2c80*/  FADD R20, R8, 9.9999997473787516356e-06 ;  /* 0x3727c5ac08147421 */ /* 0x000fe20000000000 */
[----:B------:R-:W-:Y:S01]  /*2c90*/  @!P1 FMUL R42, R42, 16777216 ;  /* 0x4b8000002a2a9820 */ /* 0x000fe20000400000 */
[----:B------:R-:W-:Y:S01]  /*2ca0*/  @!P1 FMUL R40, R40, 16777216 ;  /* 0x4b80000028289820 */ /* 0x000fe20000400000 */
[----:B-1----:R-:W-:Y:S01]  /*2cb0*/  FSETP.GT.AND P3, PT, R33, 8.50705917302346158658e+37, PT ;  /* 0x7e8000002100780b */ /* 0x002fe20003f64000 */
[----:B------:R-:W0:Y:S01]  /*2cc0*/  MUFU.SQRT R8, R20 ;  /* 0x0000001400087308 */ /* 0x000e220000002000 */
[----:B------:R-:W-:-:S02]  /*2cd0*/  FSETP.GEU.AND P1, PT, R34, 1.175494350822287508e-38, PT ;  /* 0x008000002200780b */ /* 0x000fc40003f2e000 */
[----:B------:R-:W-:-:S03]  /*2ce0*/  FSEL R22, R4, 1, P0 ;  /* 0x3f80000004167808 */ /* 0x000fc60000000000 */
[----:B------:R-:W-:Y:S01]  /*2cf0*/  @P0 FMUL R34, R34, 0.25 ;  /* 0x3e80000022220820 */ /* 0x000fe20000400000 */
[----:B------:R-:W-:Y:S01]  /*2d00*/  FSETP.GEU.AND P0, PT, R33, 1.175494350822287508e-38, PT ;  /* 0x008000002100780b */ /* 0x000fe20003f0e000 */
[----:B------:R-:W-:Y:S01]  /*2d10*/  FADD R15, R32, -R21 ;  /* 0x80000015200f7221 */ /* 0x000fe20000000000 */
[----:B------:R-:W-:Y:S01]  /*2d20*/  FSEL R43, R4, 1, P3 ;  /* 0x3f800000042b7808 */ /* 0x000fe20001800000 */
[----:B------:R-:W-:Y:S02]  /*2d30*/  FADD R21, R9, 9.9999997473787516356e-06 ;  /* 0x3727c5ac09157421 */ /* 0x000fe40000000000 */
[----:B------:R-:W-:Y:S02]  /*2d40*/  @P3 FMUL R33, R33, 0.25 ;  /* 0x3e80000021213820 */ /* 0x000fe40000400000 */
[----:B------:R1:W2:Y:S06]  /*2d50*/  MUFU.SQRT R9, R21 ;  /* 0x0000001500097308 */ /* 0x0002ac0000002000 */
[----:B------:R-:W-:Y:S01]  /*2d60*/  @!P0 FMUL R33, R33, 16777216 ;  /* 0x4b80000021218820 */ /* 0x000fe20000400000 */
[----:B------:R-:W-:Y:S01]  /*2d70*/  @!P0 FMUL R43, R43, 16777216 ;  /* 0x4b8000002b2b8820 */ /* 0x000fe20000400000 */
[----:B0-----:R-:W-:Y:S01]  /*2d80*/  FSETP.GT.AND P0, PT, R8, 8.50705917302346158658e+37, PT ;  /* 0x7e8000000800780b */ /* 0x001fe20003f04000 */
[----:B------:R-:W-:Y:S01]  /*2d90*/  FADD R20, R10, 9.9999997473787516356e-06 ;  /* 0x3727c5ac0a147421 */ /* 0x000fe20000000000 */
[----:B------:R-:W-:Y:S01]  /*2da0*/  @!P1 FMUL R34, R34, 16777216 ;  /* 0x4b80000022229820 */ /* 0x000fe20000400000 */
[----:B------:R-:W-:Y:S01]  /*2db0*/  @!P1 FMUL R22, R22, 16777216 ;  /* 0x4b80000016169820 */ /* 0x000fe20000400000 */
[----:B-1----:R-:W-:Y:S01]  /*2dc0*/  FADD R21, R11, 9.9999997473787516356e-06 ;  /* 0x3727c5ac0b157421 */ /* 0x002fe20000000000 */
[----:B------:R-:W-:Y:S01]  /*2dd0*/  FSETP.GEU.AND P1, PT, R8, 1.175494350822287508e-38, PT ;  /* 0x008000000800780b */ /* 0x000fe20003f2e000 */
[----:B------:R-:W0:Y:S01]  /*2de0*/  MUFU.SQRT R10, R20 ;  /* 0x00000014000a7308 */ /* 0x000e220000002000 */
[----:B------:R-:W-:-:S06]  /*2df0*/  FSEL R32, R4, 1, P0 ;  /* 0x3f80000004207808 */ /* 0x000fcc0000000000 */
[----:B------:R-:W-:Y:S01]  /*2e00*/  @P0 FMUL R8, R8, 0.25 ;  /* 0x3e80000008080820 */ /* 0x000fe20000400000 */
[----:B--2---:R-:W-:Y:S01]  /*2e10*/  FSETP.GT.AND P0, PT, R9, 8.50705917302346158658e+37, PT ;  /* 0x7e8000000900780b */ /* 0x004fe20003f04000 */
[----:B------:R-:W1:Y:S01]  /*2e20*/  MUFU.SQRT R11, R21 ;  /* 0x00000015000b7308 */ /* 0x000e620000002000 */
[----:B----4-:R-:W-:Y:S02]  /*2e30*/  SEL R56, R27, RZ, !P5 ;  /* 0x000000ff1b387207 */ /* 0x010fe40006800000 */
[----:B------:R-:W-:Y:S02]  /*2e40*/  SEL R27, R31, RZ, !P5 ;  /* 0x000000ff1f1b7207 */ /* 0x000fe40006800000 */
[----:B------:R-:W-:Y:S02]  /*2e50*/  P2R R50, PR, RZ, 0x2 ;  /* 0x00000002ff327803 */ /* 0x000fe40000000000 */
[----:B------:R-:W-:Y:S02]  /*2e60*/  FSETP.GEU.AND P1, PT, R9, 1.175494350822287508e-38, PT ;  /* 0x008000000900780b */ /* 0x000fe40003f2e000 */
[----:B------:R-:W-:-:S02]  /*2e70*/  SEL R51, R26, RZ, !P5 ;  /* 0x000000ff1a337207 */ /* 0x000fc40006800000 */
[----:B------:R-:W-:Y:S01]  /*2e80*/  SEL R26, R30, RZ, !P5 ;  /* 0x000000ff1e1a7207 */ /* 0x000fe20006800000 */
[----:B------:R-:W-:Y:S01]  /*2e90*/  FADD R27, R27, -R56 ;  /* 0x800000381b1b7221 */ /* 0x000fe20000000000 */
[----:B------:R-:W-:Y:S01]  /*2ea0*/  P2R R56, PR, RZ, 0x2 ;  /* 0x00000002ff387803 */ /* 0x000fe20000000000 */
[----:B------:R-:W-:Y:S01]  /*2eb0*/  @P0 FMUL R9, R9, 0.25 ;  /* 0x3e80000009090820 */ /* 0x000fe20000400000 */
[----:B------:R-:W-:Y:S01]  /*2ec0*/  FSEL R31, R4, 1, P0 ;  /* 0x3f800000041f7808 */ /* 0x000fe20000000000 */
[----:B------:R-:W-:Y:S01]  /*2ed0*/  FADD R26, R26, -R51 ;  /* 0x800000331a1a7221 */ /* 0x000fe20000000000 */
[C---:B0-----:R-:W-:Y:S02]  /*2ee0*/  FSETP.GEU.AND P1, PT, R10.reuse, 1.175494350822287508e-38, PT ;  /* 0x008000000a00780b */ /* 0x041fe40003f2e000 */
[----:B------:R-:W-:Y:S02]  /*2ef0*/  SEL R58, R25, RZ, !P5 ;  /* 0x000000ff193a7207 */ /* 0x000fe40006800000 */
[----:B------:R-:W-:-:S02]  /*2f00*/  FSETP.GT.AND P0, PT, R10, 8.50705917302346158658e+37, PT ;  /* 0x7e8000000a00780b */ /* 0x000fc40003f04000 */
[----:B------:R-:W-:Y:S02]  /*2f10*/  SEL R25, R29, RZ, !P5 ;  /* 0x000000ff1d197207 */ /* 0x000fe40006800000 */
[----:B------:R-:W-:Y:S02]  /*2f20*/  P2R R51, PR, RZ, 0x4 ;  /* 0x00000004ff337803 */ /* 0x000fe40000000000 */
[----:B-1----:R-:W-:Y:S02]  /*2f30*/  FSETP.GEU.AND P2, PT, R11, 1.175494350822287508e-38, PT ;  /* 0x008000000b00780b */ /* 0x002fe40003f4e000 */
[----:B------:R-:W-:Y:S01]  /*2f40*/  P2R R20, PR, RZ, 0x2 ;  /* 0x00000002ff147803 */ /* 0x000fe20000000000 */
[----:B------:R-:W-:Y:S01]  /*2f50*/  FADD R25, R25, -R58 ;  /* 0x8000003a19197221 */ /* 0x000fe20000000000 */
[----:B------:R-:W-:Y:S02]  /*2f60*/  SEL R16, R16, RZ, !P6 ;  /* 0x000000ff10107207 */ /* 0x000fe40007000000 */
[----:B------:R-:W-:-:S02]  /*2f70*/  P2R R58, PR, RZ, 0x4 ;  /* 0x00000004ff3a7803 */ /* 0x000fc40000000000 */
[----:B------:R-:W-:Y:S02]  /*2f80*/  ISETP.NE.AND P2, PT, R20, RZ, PT ;  /* 0x000000ff1400720c */ /* 0x000fe40003f45270 */
[----:B------:R-:W-:Y:S01]  /*2f90*/  SEL R20, R28, RZ, !P5 ;  /* 0x000000ff1c147207 */ /* 0x000fe20006800000 */
[----:B------:R-:W-:Y:S01]  /*2fa0*/  FADD R28, R16, 9.9999997473787516356e-06 ;  /* 0x3727c5ac101c7421 */ /* 0x000fe20000000000 */
[----:B------:R-:W-:Y:S01]  /*2fb0*/  @P0 FMUL R10, R10, 0.25 ;  /* 0x3e8000000a0a0820 */ /* 0x000fe20000400000 */
[----:B------:R-:W-:Y:S02]  /*2fc0*/  FSEL R30, R4, 1, P0 ;  /* 0x3f800000041e7808 */ /* 0x000fe40000000000 */
[----:B------:R-:W0:Y:S01]  /*2fd0*/  MUFU.SQRT R16, R28 ;  /* 0x0000001c00107308 */ /* 0x000e220000002000 */
[----:B------:R-:W-:Y:S02]  /*2fe0*/  FSETP.GT.AND P0, PT, R11, 8.50705917302346158658e+37, PT ;  /* 0x7e8000000b00780b */ /* 0x000fe40003f04000 */
[----:B------:R-:W-:-:S05]  /*2ff0*/  SEL R17, R17, RZ, !P6 ;  /* 0x000000ff11117207 */ /* 0x000fca0007000000 */
[----:B------:R-:W-:Y:S01]  /*3000*/  FADD R60, R17, 9.9999997473787516356e-06 ;  /* 0x3727c5ac113c7421 */ /* 0x000fe20000000000 */
[----:B------:R-:W-:-:S03]  /*3010*/  FSEL R29, R4, 1, P0 ;  /* 0x3f800000041d7808 */ /* 0x000fc60000000000 */
[----:B------:R1:W2:Y:S02]  /*3020*/  MUFU.SQRT R17, R60 ;  /* 0x0000003c00117308 */ /* 0x0002a40000002000 */
[----:B------:R-:W-:Y:S01]  /*3030*/  @P0 FMUL R11, R11, 0.25 ;  /* 0x3e8000000b0b0820 */ /* 0x000fe20000400000 */
[----:B0-----:R-:W-:Y:S02]  /*3040*/  FSETP.GT.AND P0, PT, R16, 8.50705917302346158658e+37, PT ;  /* 0x7e8000001000780b */ /* 0x001fe40003f04000 */
[----:B------:R-:W-:Y:S02]  /*3050*/  SEL R18, R18, RZ, !P6 ;  /* 0x000000ff12127207 */ /* 0x000fe40007000000 */
[----:B------:R-:W-:Y:S01]  /*3060*/  SEL R19, R19, RZ, !P6 ;  /* 0x000000ff13137207 */ /* 0x000fe20007000000 */
[----:B------:R0:W3:Y:S01]  /*3070*/  MUFU.RCP R21, R42 ;  /* 0x0000002a00157308 */ /* 0x0000e20000001000 */
[----:B------:R-:W-:Y:S02]  /*3080*/  SEL R61, R24, RZ, !P5 ;  /* 0x000000ff183d7207 */ /* 0x000fe40006800000 */
[----:B------:R-:W-:Y:S01]  /*3090*/  FSETP.GEU.AND P3, PT, R16, 1.175494350822287508e-38, PT ;  /* 0x008000001000780b */ /* 0x000fe20003f6e000 */
[----:B-1----:R-:W-:Y:S01]  /*30a0*/  FADD R60, R19, 9.9999997473787516356e-06 ;  /* 0x3727c5ac133c7421 */ /* 0x002fe20000000000 */
[----:B------:R-:W-:Y:S01]  /*30b0*/  FSEL R24, R4, 1, P0 ;  /* 0x3f80000004187808 */ /* 0x000fe20000000000 */
[----:B0-----:R-:W-:-:S02]  /*30c0*/  FADD R42, R18, 9.9999997473787516356e-06 ;  /* 0x3727c5ac122a7421 */ /* 0x001fc40000000000 */
[----:B------:R-:W-:Y:S01]  /*30d0*/  @P0 FMUL R16, R16, 0.25 ;  /* 0x3e80000010100820 */ /* 0x000fe20000400000 */
[----:B--2---:R-:W-:Y:S01]  /*30e0*/  FSETP.GT.AND P0, PT, R17, 8.50705917302346158658e+37, PT ;  /* 0x7e8000001100780b */ /* 0x004fe20003f04000 */
[----:B------:R-:W0:Y:S01]  /*30f0*/  MUFU.SQRT R18, R42 ;  /* 0x0000002a00127308 */ /* 0x000e220000002000 */
[----:B------:R-:W-:Y:S02]  /*3100*/  P2R R59, PR, RZ, 0x4 ;  /* 0x00000004ff3b7803 */ /* 0x000fe40000000000 */
[----:B------:R-:W-:-:S05]  /*3110*/  ISETP.NE.AND P2, PT, R56, RZ, PT ;  /* 0x000000ff3800720c */ /* 0x000fca0003f45270 */
[----:B------:R-:W1:Y:S01]  /*3120*/  MUFU.SQRT R19, R60 ;  /* 0x0000003c00137308 */ /* 0x000e620000002000 */
[----:B------:R-:W-:Y:S01]  /*3130*/  P2R R56, PR, RZ, 0x4 ;  /* 0x00000004ff387803 */ /* 0x000fe20000000000 */
[----:B---3--:R-:W-:Y:S01]  /*3140*/  FMUL R21, R21, R40 ;  /* 0x0000002815157220 */ /* 0x008fe20000400000 */
[----:B------:R-:W-:Y:S02]  /*3150*/  ISETP.NE.AND P2, PT, R50, RZ, PT ;  /* 0x000000ff3200720c */ /* 0x000fe40003f45270 */
[C---:B------:R-:W-:Y:S01]  /*3160*/  FSETP.GEU.AND P4, PT, R17.reuse, 1.175494350822287508e-38, PT ;  /* 0x008000001100780b */ /* 0x040fe20003f8e000 */
[----:B------:R-:W-:Y:S02]  /*3170*/  @P0 FMUL R17, R17, 0.25 ;  /* 0x3e80000011110820 */ /* 0x000fe40000400000 */
[----:B------:R-:W2:Y:S01]  /*3180*/  MUFU.RCP R40, R35 ;  /* 0x0000002300287308 */ /* 0x000ea20000001000 */
[----:B------:R-:W-:Y:S02]  /*3190*/  FSEL R28, R4, 1, P0 ;  /* 0x3f800000041c7808 */ /* 0x000fe40000000000 */
[----:B0-----:R-:W-:-:S02]  /*31a0*/  FSETP.GT.AND P0, PT, R18, 8.50705917302346158658e+37, PT ;  /* 0x7e8000001200780b */ /* 0x001fc40003f04000 */
[----:B------:R-:W-:Y:S02]  /*31b0*/  P2R R50, PR, RZ, 0x4 ;  /* 0x00000004ff327803 */ /* 0x000fe40000000000 */
[----:B-1----:R-:W-:Y:S02]  /*31c0*/  FSETP.GT.AND P2, PT, R19, 8.50705917302346158658e+37, PT ;  /* 0x7e8000001300780b */ /* 0x002fe40003f44000 */
[----:B------:R-:W-:Y:S01]  /*31d0*/  FSETP.GEU.AND P1, PT, R18, 1.175494350822287508e-38, PT ;  /* 0x008000001200780b */ /* 0x000fe20003f2e000 */
[----:B--2---:R-:W-:-:S06]  /*31e0*/  FMUL R40, R40, R23 ;  /* 0x0000001728287220 */ /* 0x004fcc0000400000 */
[----:B------:R-:W-:Y:S01]  /*31f0*/  @P0 FMUL R18, R18, 0.25 ;  /* 0x3e80000012120820 */ /* 0x000fe20000400000 */
[C---:B------:R-:W-:Y:S02]  /*3200*/  FSEL R23, R4.reuse, 1, P0 ;  /* 0x3f80000004177808 */ /* 0x040fe40000000000 */
[C---:B------:R-:W-:Y:S01]  /*3210*/  FSETP.GEU.AND P0, PT, R19.reuse, 1.175494350822287508e-38, PT ;  /* 0x008000001300780b */ /* 0x040fe20003f0e000 */
[----:B------:R-:W-:Y:S01]  /*3220*/  @P2 FMUL R19, R19, 0.25 ;  /* 0x3e80000013132820 */ /* 0x000fe20000400000 */
[----:B------:R-:W-:Y:S02]  /*3230*/  FSEL R4, R4, 1, P2 ;  /* 0x3f80000004047808 */ /* 0x000fe40001000000 */
[----:B------:R-:W-:Y:S01]  /*3240*/  ISETP.NE.AND P2, PT, R50, RZ, PT ;  /* 0x000000ff3200720c */ /* 0x000fe20003f45270 */
[----:B------:R-:W0:Y:S01]  /*3250*/  MUFU.RCP R35, R34 ;  /* 0x0000002200237308 */ /* 0x000e220000001000 */
[----:B------:R-:W-:-:S11]  /*3260*/  @!P3 FMUL R16, R16, 16777216 ;  /* 0x4b8000001010b820 */ /* 0x000fd60000400000 */
[----:B------:R-:W-:Y:S01]  /*3270*/  @!P2 FMUL R8, R8, 16777216 ;  /* 0x4b8000000808a820 */ /* 0x000fe20000400000 */
[----:B------:R-:W-:Y:S01]  /*3280*/  @!P2 FMUL R32, R32, 16777216 ;  /* 0x4b8000002020a820 */ /* 0x000fe20000400000 */
[----:B------:R-:W-:Y:S01]  /*3290*/  ISETP.NE.AND P2, PT, R56, RZ, PT ;  /* 0x000000ff3800720c */ /* 0x000fe20003f45270 */
[----:B------:R-:W-:Y:S01]  /*32a0*/  @!P3 FMUL R24, R24, 16777216 ;  /* 0x4b8000001818b820 */ /* 0x000fe20000400000 */
[----:B------:R-:W-:Y:S01]  /*32b0*/  ISETP.NE.AND P3, PT, R49, RZ, PT ;  /* 0x000000ff3100720c */ /* 0x000fe20003f65270 */
[----:B0-----:R-:W-:Y:S02]  /*32c0*/  FMUL R49, R35, R22 ;  /* 0x0000001623317220 */ /* 0x001fe40000400000 */
[----:B------:R-:W0:Y:S08]  /*32d0*/  MUFU.RCP R22, R33 ;  /* 0x0000002100167308 */ /* 0x000e300000001000 */
[----:B------:R-:W-:Y:S01]  /*32e0*/  @!P2 FMUL R9, R9, 16777216 ;  /* 0x4b8000000909a820 */ /* 0x000fe20000400000 */
[----:B------:R-:W-:Y:S01]  /*32f0*/  @!P2 FMUL R31, R31, 16777216 ;  /* 0x4b8000001f1fa820 */ /* 0x000fe20000400000 */
[----:B------:R-:W-:Y:S01]  /*3300*/  ISETP.NE.AND P2, PT, R59, RZ, PT ;  /* 0x000000ff3b00720c */ /* 0x000fe20003f45270 */
[----:B0-----:R-:W-:-:S02]  /*3310*/  FMUL R42, R22, R43 ;  /* 0x0000002b162a7220 */ /* 0x001fc40000400000 */
[----:B------:R-:W0:Y:S10]  /*3320*/  MUFU.RCP R22, R9 ;  /* 0x0000000900167308 */ /* 0x000e340000001000 */
[----:B------:R-:W-:Y:S01]  /*3330*/  @!P2 FMUL R10, R10, 16777216 ;  /* 0x4b8000000a0aa820 */ /* 0x000fe20000400000 */
[----:B------:R-:W-:Y:S01]  /*3340*/  @!P2 FMUL R30, R30, 16777216 ;  /* 0x4b8000001e1ea820 */ /* 0x000fe20000400000 */
[----:B------:R-:W-:Y:S01]  /*3350*/  ISETP.NE.AND P2, PT, R58, RZ, PT ;  /* 0x000000ff3a00720c */ /* 0x000fe20003f45270 */
[----:B------:R-:W1:Y:S01]  /*3360*/  MUFU.RCP R35, R8 ;  /* 0x0000000800237308 */ /* 0x000e620000001000 */
[----:B0-----:R-:W-:-:S11]  /*3370*/  FMUL R43, R22, R31 ;  /* 0x0000001f162b7220 */ /* 0x001fd60000400000 */
[----:B------:R-:W-:-:S04]  /*3380*/  @!P2 FMUL R11, R11, 16777216 ;  /* 0x4b8000000b0ba820 */ /* 0x000fc80000400000 */
[----:B------:R-:W0:Y:S01]  /*3390*/  MUFU.RCP R22, R11 ;  /* 0x0000000b00167308 */ /* 0x000e220000001000 */
[----:B------:R-:W-:Y:S01]  /*33a0*/  @!P2 FMUL R29, R29, 16777216 ;  /* 0x4b8000001d1da820 */ /* 0x000fe20000400000 */
[----:B------:R-:W-:Y:S01]  /*33b0*/  @!P1 FMUL R18, R18, 16777216 ;  /* 0x4b80000012129820 */ /* 0x000fe20000400000 */
[----:B------:R-:W-:Y:S01]  /*33c0*/  @!P4 FMUL R17, R17, 16777216 ;  /* 0x4b8000001111c820 */ /* 0x000fe20000400000 */
[----:B------:R-:W-:Y:S01]  /*33d0*/  @!P0 FMUL R19, R19, 16777216 ;  /* 0x4b80000013138820 */ /* 0x000fe20000400000 */
[----:B-1----:R-:W-:-:S03]  /*33e0*/  FMUL R35, R35, R32 ;  /* 0x0000002023237220 */ /* 0x002fc60000400000 */
[----:B------:R-:W-:Y:S01]  /*33f0*/  MUFU.RCP R18, R18 ;  /* 0x0000001200127308 */ /* 0x000fe20000001000 */
[----:B0-----:R-:W-:-:S07]  /*3400*/  FMUL R32, R22, R29 ;  /* 0x0000001d16207220 */ /* 0x001fce0000400000 */
[----:B------:R-:W0:Y:S08]  /*3410*/  MUFU.RCP R29, R16 ;  /* 0x00000010001d7308 */ /* 0x000e300000001000 */
[----:B------:R-:W1:Y:S08]  /*3420*/  MUFU.RCP R17, R17 ;  /* 0x0000001100117308 */ /* 0x000e700000001000 */
[----:B------:R-:W2:Y:S01]  /*3430*/  MUFU.RCP R19, R19 ;  /* 0x0000001300137308 */ /* 0x000ea20000001000 */
[----:B------:R-:W-:Y:S01]  /*3440*/  @!P1 FMUL R23, R23, 16777216 ;  /* 0x4b80000017179820 */ /* 0x000fe20000400000 */
[----:B------:R-:W-:Y:S01]  /*3450*/  @!P4 FMUL R28, R28, 16777216 ;  /* 0x4b8000001c1cc820 */ /* 0x000fe20000400000 */
[----:B------:R-:W-:Y:S01]  /*3460*/  @!P0 FMUL R4, R4, 16777216 ;  /* 0x4b80000004048820 */ /* 0x000fe20000400000 */
[----:B0-----:R-:W-:Y:S01]  /*3470*/  FMUL R24, R29, R24 ;  /* 0x000000181d187220 */ /* 0x001fe20000400000 */
[----:B------:R-:W-:Y:S01]  /*3480*/  FMUL R8, R18, R23 ;  /* 0x0000001712087220 */ /* 0x000fe20000400000 */
[----:B------:R-:W-:Y:S01]  /*3490*/  FMUL R22, R49, R26 ;  /* 0x0000001a31167220 */ /* 0x000fe20000400000 */
[----:B-1----:R-:W-:Y:S01]  /*34a0*/  FMUL R29, R17, R28 ;  /* 0x0000001c111d7220 */ /* 0x002fe20000400000 */
[----:B------:R-:W-:Y:S01]  /*34b0*/  FMUL R26, R24, R15 ;  /* 0x0000000f181a7220 */ /* 0x000fe20000400000 */
[----:B------:R0:W1:Y:S01]  /*34c0*/  MUFU.RCP R31, R10 ;  /* 0x0000000a001f7308 */ /* 0x0000620000001000 */
[----:B------:R-:W-:Y:S01]  /*34d0*/  FMUL R24, R8, R13 ;  /* 0x0000000d08187220 */ /* 0x000fe20000400000 */
[----:B------:R-:W-:Y:S01]  /*34e0*/  CS2R R8, SRZ ;  /* 0x0000000000087805 */ /* 0x000fe2000001ff00 */
[----:B------:R-:W-:-:S04]  /*34f0*/  IMAD.WIDE R70, R2, 0x4, R70 ;  /* 0x0000000402467825 */ /* 0x000fc800078e0246 */
[----:B--2---:R-:W-:Y:S01]  /*3500*/  FMUL R23, R19, R4 ;  /* 0x0000000413177220 */ /* 0x004fe20000400000 */
[----:B------:R-:W-:Y:S01]  /*3510*/  FMUL R4, R40, R25 ;  /* 0x0000001928047220 */ /* 0x000fe20000400000 */
[----:B0-----:R-:W-:Y:S01]  /*3520*/  CS2R R10, SRZ ;  /* 0x00000000000a7805 */ /* 0x001fe2000001ff00 */
[----:B------:R-:W-:Y:S01]  /*3530*/  FMUL R25, R29, R14 ;  /* 0x0000000e1d197220 */ /* 0x000fe20000400000 */
[----:B------:R-:W-:Y:S01]  /*3540*/  FMUL R23, R23, R12 ;  /* 0x0000000c17177220 */ /* 0x000fe20000400000 */
[----:B------:R-:W-:Y:S02]  /*3550*/  CS2R R12, SRZ ;  /* 0x00000000000c7805 */ /* 0x000fe4000001ff00 */
[----:B------:R-:W-:Y:S01]  /*3560*/  CS2R R14, SRZ ;  /* 0x00000000000e7805 */ /* 0x000fe2000001ff00 */
[----:B------:R-:W-:Y:S01]  /*3570*/  IMAD.WIDE R68, R2, 0x4, R68 ;  /* 0x0000000402447825 */ /* 0x000fe200078e0244 */
[----:B------:R-:W2:Y:S03]  /*3580*/  @!P6 LDG.E.EL.128 R8, desc[UR4][R70.64+-0x700] ;  /* 0xfff900044608e981 */ /* 0x000ea6000c2e1d00 */
[----:B-1----:R-:W-:Y:S01]  /*3590*/  FMUL R30, R31, R30 ;  /* 0x0000001e1f1e7220 */ /* 0x002fe20000400000 */
[----:B------:R-:W0:Y:S01]  /*35a0*/  LDC.64 R18, c[0x0][0x250] ;  /* 0x00009400ff127b82 */ /* 0x000e220000000a00 */
[----:B------:R-:W3:Y:S02]  /*35b0*/  @!P6 LDG.E.EL.128 R12, desc[UR4][R68.64+-0x700] ;  /* 0xfff90004440ce981 */ /* 0x000ee4000c2e1d00 */
[----:B------:R-:W-:-:S05]  /*35c0*/  FMUL R39, R30, R39 ;  /* 0x000000271e277220 */ /* 0x000fca0000400000 */
[----:B------:R-:W1:Y:S01]  /*35d0*/  LDC.64 R30, c[0x0][0x258] ;  /* 0x00009600ff1e7b82 */ /* 0x000e620000000a00 */
[----:B------:R-:W-:Y:S01]  /*35e0*/  ISETP.NE.AND P2, PT, R51, RZ, PT ;  /* 0x000000ff3300720c */ /* 0x000fe20003f45270 */
[----:B0-----:R-:W-:Y:S01]  /*35f0*/  IMAD.WIDE R28, R2, 0x4, R18 ;  /* 0x00000004021c7825 */ /* 0x001fe200078e0212 */
[----:B--2---:R-:W-:Y:S02]  /*3600*/  SEL R16, R11, RZ, !P6 ;  /* 0x000000ff0b107207 */ /* 0x004fe40007000000 */
[----:B------:R-:W-:Y:S02]  /*3610*/  SEL R11, R10, RZ, !P6 ;  /* 0x000000ff0a0b7207 */ /* 0x000fe40007000000 */
[----:B------:R-:W-:Y:S02]  /*3620*/  SEL R10, R9, RZ, !P6 ;  /* 0x000000ff090a7207 */ /* 0x000fe40007000000 */
[----:B---3--:R-:W-:Y:S02]  /*3630*/  SEL R15, R15, RZ, !P6 ;  /* 0x000000ff0f0f7207 */ /* 0x008fe40007000000 */
[----:B------:R-:W-:-:S02]  /*3640*/  SEL R14, R14, RZ, !P6 ;  /* 0x000000ff0e0e7207 */ /* 0x000fc40007000000 */
[----:B------:R-:W-:Y:S02]  /*3650*/  SEL R13, R13, RZ, !P6 ;  /* 0x000000ff0d0d7207 */ /* 0x000fe40007000000 */
[----:B------:R-:W-:Y:S02]  /*3660*/  SEL R9, R8, RZ, !P6 ;  /* 0x000000ff08097207 */ /* 0x000fe40007000000 */
[----:B------:R-:W-:Y:S01]  /*3670*/  SEL R12, R12, RZ, !P6 ;  /* 0x000000ff0c0c7207 */ /* 0x000fe20007000000 */
[----:B------:R-:W-:Y:S01]  /*3680*/  FFMA R23, R16, R23, R15 ;  /* 0x0000001710177223 */ /* 0x000fe2000000000f */
[----:B------:R-:W-:Y:S01]  /*3690*/  FFMA R24, R11, R24, R14 ;  /* 0x000000180b187223 */ /* 0x000fe2000000000e */
[----:B------:R-:W-:Y:S01]  /*36a0*/  FFMA R25, R10, R25, R13 ;  /* 0x000000190a197223 */ /* 0x000fe2000000000d */
[----:B------:R-:W-:Y:S01]  /*36b0*/  CS2R R10, SRZ ;  /* 0x00000000000a7805 */ /* 0x000fe2000001ff00 */
[----:B------:R-:W-:Y:S01]  /*36c0*/  FFMA R26, R9, R26, R12 ;  /* 0x0000001a091a7223 */ /* 0x000fe2000000000c */
[----:B------:R-:W-:Y:S01]  /*36d0*/  CS2R R8, SRZ ;  /* 0x0000000000087805 */ /* 0x000fe2000001ff00 */
[----:B-1----:R-:W-:Y:S01]  /*36e0*/  IMAD.WIDE R16, R3, 0x4, R30 ;  /* 0x0000000403107825 */ /* 0x002fe200078e021e */
[----:B------:R-:W-:-:S02]  /*36f0*/  CS2R R12, SRZ ;  /* 0x00000000000c7805 */ /* 0x000fc4000001ff00 */
[----:B------:R-:W-:Y:S01]  /*3700*/  CS2R R14, SRZ ;  /* 0x00000000000e7805 */ /* 0x000fe2000001ff00 */
[----:B------:R-:W-:Y:S01]  /*3710*/  IMAD.WIDE R30, R2, 0x4, R30 ;  /* 0x00000004021e7825 */ /* 0x000fe200078e021e */
[----:B------:R-:W2:Y:S04]  /*3720*/  @!P2 LDG.E.EL.128 R8, desc[UR4][R28.64+-0x200] ;  /* 0xfffe00041c08a981 */ /* 0x000ea8000c2e1d00 */
[----:B------:R-:W3:Y:S01]  /*3730*/  @!P2 LDG.E.EL.128 R12, desc[UR4][R30.64+-0x200] ;  /* 0xfffe00041e0ca981 */ /* 0x000ee2000c2e1d00 */
[----:B------:R-:W-:-:S04]  /*3740*/  IMAD.WIDE R18, R3, 0x4, R18 ;  /* 0x0000000403127825 */ /* 0x000fc800078e0212 */
[----:B------:R-:W-:Y:S01]  /*3750*/  FMUL R36, R35, R36 ;  /* 0x0000002423247220 */ /* 0x000fe20000400000 */
[----:B------:R-:W-:Y:S01]  /*3760*/  FMUL R38, R43, R38 ;  /* 0x000000262b267220 */ /* 0x000fe20000400000 */
[----:B------:R-:W-:Y:S01]  /*3770*/  FMUL R41, R32, R41 ;  /* 0x0000002920297220 */ /* 0x000fe20000400000 */
[----:B--2---:R-:W-:Y:S02]  /*3780*/  SEL R10, R10, RZ, !P2 ;  /* 0x000000ff0a0a7207 */ /* 0x004fe40005000000 */
[----:B---3--:R-:W-:Y:S02]  /*3790*/  SEL R3, R14, RZ, !P2 ;  /* 0x000000ff0e037207 */ /* 0x008fe40005000000 */
[----:B------:R-:W-:Y:S02]  /*37a0*/  SEL R2, R11, RZ, !P2 ;  /* 0x000000ff0b027207 */ /* 0x000fe40005000000 */
[----:B------:R-:W-:Y:S01]  /*37b0*/  SEL R15, R15, RZ, !P2 ;  /* 0x000000ff0f0f7207 */ /* 0x000fe20005000000 */
[----:B------:R-:W-:Y:S01]  /*37c0*/  FFMA R39, R10, R39, R3 ;  /* 0x000000270a277223 */ /* 0x000fe20000000003 */
[----:B------:R-:W-:-:S02]  /*37d0*/  SEL R9, R9, RZ, !P2 ;  /* 0x000000ff09097207 */ /* 0x000fc40005000000 */
[----:B------:R-:W-:Y:S02]  /*37e0*/  SEL R10, R13, RZ, !P2 ;  /* 0x000000ff0d0a7207 */ /* 0x000fe40005000000 */
[----:B------:R-:W-:Y:S02]  /*37f0*/  SEL R3, R8, RZ, !P2 ;  /* 0x000000ff08037207 */ /* 0x000fe40005000000 */
[----:B------:R-:W-:Y:S01]  /*3800*/  SEL R12, R12, RZ, !P2 ;  /* 0x000000ff0c0c7207 */ /* 0x000fe20005000000 */
[----:B------:R-:W-:Y:S01]  /*3810*/  FFMA R2, R2, R41, R15 ;  /* 0x0000002902027223 */ /* 0x000fe2000000000f */
[----:B------:R-:W-:Y:S01]  /*3820*/  FFMA R38, R9, R38, R10 ;  /* 0x0000002609267223 */ /* 0x000fe2000000000a */
[----:B------:R-:W-:Y:S02]  /*3830*/  CS2R R8, SRZ ;  /* 0x0000000000087805 */ /* 0x000fe4000001ff00 */
[----:B------:R-:W-:Y:S01]  /*3840*/  CS2R R10, SRZ ;  /* 0x00000000000a7805 */ /* 0x000fe2000001ff00 */
[----:B------:R-:W-:Y:S01]  /*3850*/  FFMA R36, R3, R36, R12 ;  /* 0x0000002403247223 */ /* 0x000fe2000000000c */
[----:B------:R-:W-:-:S02]  /*3860*/  CS2R R12, SRZ ;  /* 0x00000000000c7805 */ /* 0x000fc4000001ff00 */
[----:B------:R-:W-:Y:S02]  /*3870*/  CS2R R14, SRZ ;  /* 0x00000000000e7805 */ /* 0x000fe4000001ff00 */
[----:B------:R-:W2:Y:S04]  /*3880*/  @!P5 LDG.E.EL.128 R8, desc[UR4][R18.64+-0x200] ;  /* 0xfffe00041208d981 */ /* 0x000ea8000c2e1d00 */
[----:B------:R0:W3:Y:S01]  /*3890*/  @!P5 LDG.E.EL.128 R12, desc[UR4][R16.64+-0x200] ;  /* 0xfffe0004100cd981 */ /* 0x0000e2000c2e1d00 */
[----:B------:R-:W-:-:S04]  /*38a0*/  FSETP.GEU.AND P0, PT, R62, RZ, PT ;  /* 0x000000ff3e00720b */ /* 0x000fc80003f0e000 */
[----:B------:R-:W-:Y:S02]  /*38b0*/  FSEL R62, R62, RZ, P0 ;  /* 0x000000ff3e3e7208 */ /* 0x000fe40000000000 */
[----:B------:R-:W-:-:S04]  /*38c0*/  FSETP.GEU.AND P0, PT, R26, RZ, PT ;  /* 0x000000ff1a00720b */ /* 0x000fc80003f0e000 */
[----:B0-----:R-:W-:Y:S01]  /*38d0*/  FSEL R16, R26, RZ, P0 ;  /* 0x000000ff1a107208 */ /* 0x001fe20000000000 */
[----:B------:R-:W-:-:S04]  /*38e0*/  FADD R20, R20, -R61 ;  /* 0x8000003d14147221 */ /* 0x000fc80000000000 */
[----:B------:R-:W-:Y:S01]  /*38f0*/  FMUL R20, R21, R20 ;  /* 0x0000001415147220 */ /* 0x000fe20000400000 */
[----:B------:R-:W-:Y:S01]  /*3900*/  ISETP.NE.AND P1, PT, R66, RZ, PT ;  /* 0x000000ff4200720c */ /* 0x000fe20003f25270 */
[----:B------:R-:W-:Y:S01]  /*3910*/  FMUL R27, R42, R27 ;  /* 0x0000001b2a1b7220 */ /* 0x000fe20000400000 */
[----:B------:R-:W-:Y:S02]  /*3920*/  ISETP.NE.AND P4, PT, R67, RZ, PT ;  /* 0x000000ff4300720c */ /* 0x000fe40003f85270 */
[----:B--2---:R-:W-:Y:S02]  /*3930*/  SEL R3, R10, RZ, !P5 ;  /* 0x000000ff0a037207 */ /* 0x004fe40006800000 */
[----:B---3--:R-:W-:-:S05]  /*3940*/  SEL R14, R14, RZ, !P5 ;  /* 0x000000ff0e0e7207 */ /* 0x008fca0006800000 */
[----:B------:R-:W-:Y:S01]  /*3950*/  FFMA R22, R3, R22, R14 ;  /* 0x0000001603167223 */ /* 0x000fe2000000000e */
[----:B------:R-:W-:-:S04]  /*3960*/  SHF.R.U32.HI R3, RZ, 0x3, R48 ;  /* 0x00000003ff037819 */ /* 0x000fc80000011630 */
[----:B------:R-:W-:-:S04]  /*3970*/  LOP3.LUT R3, R3, 0x1, RZ, 0xc0, !PT ;  /* 0x0000000103037812 */ /* 0x000fc800078ec0ff */
[----:B------:R-:W-:Y:S02]  /*3980*/  ISETP.NE.U32.AND P0, PT, R3, 0x1, PT ;  /* 0x000000010300780c */ /* 0x000fe40003f05070 */
[----:B------:R-:W-:Y:S02]  /*3990*/  SHF.R.U32.HI R3, RZ, 0x2, R48 ;  /* 0x00000002ff037819 */ /* 0x000fe40000011630 */
[----:B------:R-:W-:Y:S02]  /*39a0*/  FSEL R64, R64, RZ, P0 ;  /* 0x000000ff40407208 */ /* 0x000fe40000000000 */
[----:B------:R-:W-:Y:S02]  /*39b0*/  FSETP.GEU.AND P0, PT, R25, RZ, PT ;  /* 0x000000ff1900720b */ /* 0x000fe40003f0e000 */
[----:B------:R-:W-:Y:S02]  /*39c0*/  LOP3.LUT R3, R3, 0x1, RZ, 0xc0, !PT ;  /* 0x0000000103037812 */ /* 0x000fe400078ec0ff */
[----:B------:R-:W-:-:S02]  /*39d0*/  FSEL R17, R25, RZ, P0 ;  /* 0x000000ff19117208 */ /* 0x000fc40000000000 */
[----:B------:R-:W-:Y:S02]  /*39e0*/  ISETP.NE.U32.AND P0, PT, R3, 0x1, PT ;  /* 0x000000010300780c */ /* 0x000fe40003f05070 */
[----:B------:R-:W-:Y:S02]  /*39f0*/  SHF.R.U32.HI R3, RZ, 0x1, R48 ;  /* 0x00000001ff037819 */ /* 0x000fe40000011630 */
[----:B------:R-:W-:Y:S02]  /*3a00*/  SEL R9, R9, RZ, !P5 ;  /* 0x000000ff09097207 */ /* 0x000fe40006800000 */
[----:B------:R-:W-:Y:S02]  /*3a10*/  SEL R10, R13, RZ, !P5 ;  /* 0x000000ff0d0a7207 */ /* 0x000fe40006800000 */
[----:B------:R-:W-:Y:S02]  /*3a20*/  FSEL R65, R65, RZ, P0 ;  /* 0x000000ff41417208 */ /* 0x000fe40000000000 */
[----:B------:R-:W-:-:S02]  /*3a30*/  FSETP.GEU.AND P0, PT, R24, RZ, PT ;  /* 0x000000ff1800720b */ /* 0x000fc40003f0e000 */
[----:B------:R-:W-:Y:S01]  /*3a40*/  LOP3.LUT R3, R3, 0x1, RZ, 0xc0, !PT ;  /* 0x0000000103037812 */ /* 0x000fe200078ec0ff */
[----:B------:R-:W-:Y:S01]  /*3a50*/  FFMA R4, R9, R4, R10 ;  /* 0x0000000409047223 */ /* 0x000fe2000000000a */
[----:B------:R-:W-:Y:S02]  /*3a60*/  FSEL R18, R24, RZ, P0 ;  /* 0x000000ff18127208 */ /* 0x000fe40000000000 */
[----:B------:R-:W-:Y:S02]  /*3a70*/  SEL R9, R8, RZ, !P5 ;  /* 0x000000ff08097207 */ /* 0x000fe40006800000 */
[----:B------:R-:W-:Y:S02]  /*3a80*/  SEL R12, R12, RZ, !P5 ;  /* 0x000000ff0c0c7207 */ /* 0x000fe40006800000 */
[----:B------:R-:W-:Y:S02]  /*3a90*/  ISETP.NE.U32.AND P0, PT, R3, 0x1, PT ;  /* 0x000000010300780c */ /* 0x000fe40003f05070 */
[----:B------:R-:W-:Y:S01]  /*3aa0*/  SHF.R.U32.HI R3, RZ, 0xf, R48 ;  /* 0x0000000fff037819 */ /* 0x000fe20000011630 */
[----:B------:R-:W-:Y:S01]  /*3ab0*/  FFMA R20, R9, R20, R12 ;  /* 0x0000001409147223 */ /* 0x000fe2000000000c */
[----:B------:R-:W-:Y:S01]  /*3ac0*/  FSEL R57, R57, RZ, P0 ;  /* 0x000000ff39397208 */ /* 0x000fe20000000000 */
[----:B------:R-:W0:Y:S01]  /*3ad0*/  LDC.64 R8, c[0x0][0x2b0] ;  /* 0x0000ac00ff087b82 */ /* 0x000e220000000a00 */
[----:B------:R-:W-:-:S02]  /*3ae0*/  FSETP.GEU.AND P0, PT, R23, RZ, PT ;  /* 0x000000ff1700720b */ /* 0x000fc40003f0e000 */
[----:B------:R-:W-:Y:S02]  /*3af0*/  SEL R28, R11, RZ, !P5 ;  /* 0x000000ff0b1c7207 */ /* 0x000fe40006800000 */
[----:B------:R-:W-:Y:S02]  /*3b00*/  SEL R15, R15, RZ, !P5 ;  /* 0x000000ff0f0f7207 */ /* 0x000fe40006800000 */
[----:B------:R-:W-:Y:S02]  /*3b10*/  LOP3.LUT R3, R3, 0x1, RZ, 0xc0, !PT ;  /* 0x0000000103037812 */ /* 0x000fe400078ec0ff */
[----:B------:R-:W-:Y:S01]  /*3b20*/  FSEL R19, R23, RZ, P0 ;  /* 0x000000ff17137208 */ /* 0x000fe20000000000 */
[----:B------:R-:W-:Y:S01]  /*3b30*/  FFMA R27, R28, R27, R15 ;  /* 0x0000001b1c1b7223 */ /* 0x000fe2000000000f */
[----:B------:R-:W-:Y:S02]  /*3b40*/  @P6 FSEL R16, R64, RZ, P1 ;  /* 0x000000ff40106208 */ /* 0x000fe40000800000 */
[----:B------:R-:W-:-:S02]  /*3b50*/  @P6 FSEL R17, R65, RZ, P1 ;  /* 0x000000ff41116208 */ /* 0x000fc40000800000 */
[----:B------:R-:W-:Y:S02]  /*3b60*/  @P6 FSEL R18, R57, RZ, P1 ;  /* 0x000000ff39126208 */ /* 0x000fe40000800000 */
[----:B------:R-:W-:Y:S02]  /*3b70*/  FSETP.GEU.AND P0, PT, R20, RZ, PT ;  /* 0x000000ff1400720b */ /* 0x000fe40003f0e000 */
[----:B------:R-:W-:Y:S02]  /*3b80*/  @P6 FSEL R19, R62, RZ, P1 ;  /* 0x000000ff3e136208 */ /* 0x000fe40000800000 */
[----:B------:R-:W-:Y:S02]  /*3b90*/  FSETP.GEU.AND P6, PT, R4, RZ, PT ;  /* 0x000000ff0400720b */ /* 0x000fe40003fce000 */
[----:B------:R-:W-:Y:S02]  /*3ba0*/  ISETP.NE.U32.AND P1, PT, R3, 0x1, PT ;  /* 0x000000010300780c */ /* 0x000fe40003f25070 */
[----:B------:R-:W-:-:S02]  /*3bb0*/  SHF.R.U32.HI R3, RZ, 0xe, R48 ;  /* 0x0000000eff037819 */ /* 0x000fc40000011630 */
[----:B------:R-:W-:Y:S02]  /*3bc0*/  @!P5 FSEL R44, R20, RZ, P0 ;  /* 0x000000ff142cd208 */ /* 0x000fe40000000000 */
[----:B------:R-:W-:Y:S02]  /*3bd0*/  FSETP.GEU.AND P0, PT, R22, RZ, PT ;  /* 0x000000ff1600720b */ /* 0x000fe40003f0e000 */
[----:B------:R-:W-:Y:S02]  /*3be0*/  @!P5 FSEL R45, R4, RZ, P6 ;  /* 0x000000ff042dd208 */ /* 0x000fe40003000000 */
[----:B------:R-:W-:Y:S02]  /*3bf0*/  FSETP.GEU.AND P6, PT, R27, RZ, PT ;  /* 0x000000ff1b00720b */ /* 0x000fe40003fce000 */
[----:B------:R-:W-:Y:S02]  /*3c00*/  LOP3.LUT R3, R3, 0x1, RZ, 0xc0, !PT ;  /* 0x0000000103037812 */ /* 0x000fe400078ec0ff */
[----:B------:R-:W-:-:S02]  /*3c10*/  @!P5 FSEL R46, R22, RZ, P0 ;  /* 0x000000ff162ed208 */ /* 0x000fc40000000000 */
[----:B------:R-:W-:Y:S02]  /*3c20*/  FSETP.GEU.AND P0, PT, R36, RZ, PT ;  /* 0x000000ff2400720b */ /* 0x000fe40003f0e000 */
[----:B------:R-:W-:Y:S02]  /*3c30*/  @!P5 FSEL R47, R27, RZ, P6 ;  /* 0x000000ff1b2fd208 */ /* 0x000fe40003000000 */
[----:B------:R-:W-:Y:S02]  /*3c40*/  ISETP.NE.U32.AND P5, PT, R3, 0x1, PT ;  /* 0x000000010300780c */ /* 0x000fe40003fa5070 */
[----:B------:R-:W-:Y:S02]  /*3c50*/  SHF.R.U32.HI R3, RZ, 0xd, R48 ;  /* 0x0000000dff037819 */ /* 0x000fe40000011630 */
[----:B------:R-:W-:Y:S02]  /*3c60*/  FSETP.GEU.AND P6, PT, R38, RZ, PT ;  /* 0x000000ff2600720b */ /* 0x000fe40003fce000 */
[----:B------:R-:W-:-:S02]  /*3c70*/  @!P2 FSEL R16, R36, RZ, P0 ;  /* 0x000000ff2410a208 */ /* 0x000fc40000000000 */
[----:B------:R-:W-:Y:S02]  /*3c80*/  FSETP.GEU.AND P0, PT, R39, RZ, PT ;  /* 0x000000ff2700720b */ /* 0x000fe40003f0e000 */
[----:B------:R-:W-:Y:S02]  /*3c90*/  LOP3.LUT R3, R3, 0x1, RZ, 0xc0, !PT ;  /* 0x0000000103037812 */ /* 0x000fe400078ec0ff */
[----:B------:R-:W-:Y:S02]  /*3ca0*/  SHF.R.U32.HI R10, RZ, 0x8, R48 ;  /* 0x00000008ff0a7819 */ /* 0x000fe40000011630 */
[----:B------:R-:W-:Y:S02]  /*3cb0*/  @!P2 FSEL R17, R38, RZ, P6 ;  /* 0x000000ff2611a208 */ /* 0x000fe40003000000 */
[----:B------:R-:W-:Y:S02]  /*3cc0*/  @!P2 FSEL R18, R39, RZ, P0 ;  /* 0x000000ff2712a208 */ /* 0x000fe40000000000 */
[----:B------:R-:W-:-:S02]  /*3cd0*/  FSETP.GEU.AND P6, PT, R2, RZ, PT ;  /* 0x000000ff0200720b */ /* 0x000fc40003fce000 */
[----:B------:R-:W-:Y:S02]  /*3ce0*/  ISETP.NE.U32.AND P0, PT, R3, 0x1, PT ;  /* 0x000000010300780c */ /* 0x000fe40003f05070 */
[----:B------:R-:W-:Y:S02]  /*3cf0*/  LOP3.LUT R10, R10, 0x1, RZ, 0xc0, !PT ;  /* 0x000000010a0a7812 */ /* 0x000fe400078ec0ff */
[--C-:B------:R-:W-:Y:S02]  /*3d00*/  SHF.R.U32.HI R4, RZ, 0x9, R48.reuse ;  /* 0x00000009ff047819 */ /* 0x100fe40000011630 */
[----:B------:R-:W-:Y:S02]  /*3d10*/  SHF.R.U32.HI R3, RZ, 0xa, R48 ;  /* 0x0000000aff037819 */ /* 0x000fe40000011630 */
[----:B------:R-:W-:Y:S02]  /*3d20*/  @!P2 FSEL R19, R2, RZ, P6 ;  /* 0x000000ff0213a208 */ /* 0x000fe40003000000 */
[----:B------:R-:W-:-:S02]  /*3d30*/  ISETP.NE.U32.AND P2, PT, R10, 0x1, PT ;  /* 0x000000010a00780c */ /* 0x000fc40003f45070 */
[----:B------:R-:W-:Y:S02]  /*3d40*/  LOP3.LUT R4, R4, 0x1, RZ, 0xc0, !PT ;  /* 0x0000000104047812 */ /* 0x000fe400078ec0ff */
[--C-:B------:R-:W-:Y:S02]  /*3d50*/  SHF.R.U32.HI R2, RZ, 0xb, R48.reuse ;  /* 0x0000000bff027819 */ /* 0x100fe40000011630 */
[----:B------:R-:W-:Y:S02]  /*3d60*/  LOP3.LUT R3, R3, 0x1, RZ, 0xc0, !PT ;  /* 0x0000000103037812 */ /* 0x000fe400078ec0ff */
[----:B------:R-:W-:Y:S02]  /*3d70*/  SHF.R.U32.HI R48, RZ, 0xc, R48 ;  /* 0x0000000cff307819 */ /* 0x000fe40000011630 */
[----:B------:R-:W-:Y:S02]  /*3d80*/  @!P3 FSEL R44, R6, RZ, P2 ;  /* 0x000000ff062cb208 */ /* 0x000fe40001000000 */
[----:B------:R-:W-:-:S02]  /*3d90*/  ISETP.NE.U32.AND P6, PT, R4, 0x1, PT ;  /* 0x000000010400780c */ /* 0x000fc40003fc5070 */
[----:B------:R-:W-:Y:S02]  /*3da0*/  ISETP.NE.U32.AND P2, PT, R3, 0x1, PT ;  /* 0x000000010300780c */ /* 0x000fe40003f45070 */
[----:B------:R-:W-:Y:S02]  /*3db0*/  LOP3.LUT R2, R2, 0x1, RZ, 0xc0, !PT ;  /* 0x0000000102027812 */ /* 0x000fe400078ec0ff */
[----:B------:R-:W-:Y:S02]  /*3dc0*/  LOP3.LUT R48, R48, 0x1, RZ, 0xc0, !PT ;  /* 0x0000000130307812 */ /* 0x000fe400078ec0ff */
[----:B------:R-:W-:Y:S02]  /*3dd0*/  @!P3 FSEL R45, R7, RZ, P6 ;  /* 0x000000ff072db208 */ /* 0x000fe40003000000 */
[----:B------:R-:W-:Y:S02]  /*3de0*/  @!P3 FSEL R46, R37, RZ, P2 ;  /* 0x000000ff252eb208 */ /* 0x000fe40001000000 */
[----:B------:R-:W-:-:S02]  /*3df0*/  ISETP.NE.U32.AND P6, PT, R2, 0x1, PT ;  /* 0x000000010200780c */ /* 0x000fc40003fc5070 */
[----:B------:R-:W-:Y:S01]  /*3e00*/  ISETP.NE.U32.AND P2, PT, R48, 0x1, PT ;  /* 0x000000013000780c */ /* 0x000fe20003f45070 */
[----:B0-----:R-:W-:Y:S01]  /*3e10*/  IMAD.WIDE R2, R0, 0x4, R8 ;  /* 0x0000000400027825 */ /* 0x001fe200078e0208 */
[----:B------:R-:W-:Y:S02]  /*3e20*/  @!P4 FSEL R19, R54, RZ, P1 ;  /* 0x000000ff3613c208 */ /* 0x000fe40000800000 */
[----:B------:R-:W-:Y:S02]  /*3e30*/  @!P3 FSEL R47, R5, RZ, P6 ;  /* 0x000000ff052fb208 */ /* 0x000fe40003000000 */
[----:B------:R-:W-:Y:S02]  /*3e40*/  @!P4 FSEL R16, R53, RZ, P2 ;  /* 0x000000ff3510c208 */ /* 0x000fe40001000000 */
[----:B------:R-:W-:Y:S02]  /*3e50*/  @!P4 FSEL R17, R52, RZ, P0 ;  /* 0x000000ff3411c208 */ /* 0x000fe40000000000 */
[----:B------:R-:W-:Y:S01]  /*3e60*/  @!P4 FSEL R18, R55, RZ, P5 ;  /* 0x000000ff3712c208 */ /* 0x000fe20002800000 */
[----:B------:R-:W-:Y:S04]  /*3e70*/  STG.E.128 desc[UR4][R2.64], R44 ;  /* 0x0000002c02007986 */ /* 0x000fe8000c101d04 */
[----:B------:R-:W-:Y:S01]  /*3e80*/  STG.E.128 desc[UR4][R2.64+0x800], R16 ;  /* 0x0008001002007986 */ /* 0x000fe2000c101d04 */
[----:B------:R-:W-:Y:S05]  /*3e90*/  EXIT ;  /* 0x000000000000794d */ /* 0x000fea0003800000 */
.L_x_0:
[----:B------:R-:W-:-:S00]  /*3ea0*/  BRA `(.L_x_0) ;  /* 0xfffffffc00fc7947 */ /* 0x000fc0000383ffff */
[----:B------:R-:W-:-:S00]  /*3eb0*/  NOP ;  /* 0x0000000000007918 */ /* 0x000fc00000000000 */
        /* <DEDUP_REMOVED lines=12> */
.L_x_1:


//--------------------- .nv.global.init           --------------------------
	.section	.nv.global.init,"aw",@progbits
.nv.global.init:
	.type		_$_str,@object
	.size		_$_str,(_$_str_$_2 - _$_str)
_$_str:
        /*0000*/ 	.byte	0x5f, 0x5f, 0x43, 0x55, 0x44, 0x41, 0x5f, 0x46, 0x54, 0x5a, 0x00
	.type		_$_str_$_2,@object
	.size		_$_str_$_2,(.L_1 - _$_str_$_2)
_$_str_$_2:
        /*000b*/ 	.byte	0x5f, 0x5f, 0x43, 0x55, 0x44, 0x41, 0x5f, 0x50, 0x52, 0x45, 0x43, 0x5f, 0x53, 0x51, 0x52, 0x54
        /*001b*/ 	.byte	0x00
.L_1:


//--------------------- .nv.constant0.triton_poi_fused_cat_59 --------------------------
	.section	.nv.constant0.triton_poi_fused_cat_59,"a",@progbits
	.sectionflags	@""
	.align	4
.nv.constant0.triton_poi_fused_cat_59:
	.zero		700
